//
// Generated by NVIDIA NVVM Compiler
//
// Compiler Build ID: CL-36424714
// Cuda compilation tools, release 13.0, V13.0.88
// Based on NVVM 20.0.0
//

.version 9.0
.target sm_100
.address_size 64

	// .globl	_Z27col_average_distance_matrixPdmm

.visible .entry _Z27col_average_distance_matrixPdmm(
	.param .u64 .ptr .align 1 _Z27col_average_distance_matrixPdmm_param_0,
	.param .u64 _Z27col_average_distance_matrixPdmm_param_1,
	.param .u64 _Z27col_average_distance_matrixPdmm_param_2
)
{
	.reg .pred 	%p<24>;
	.reg .b32 	%r<13>;
	.reg .b64 	%rd<245>;
	.reg .b64 	%fd<150>;

	ld.param.u64 	%rd39, [_Z27col_average_distance_matrixPdmm_param_0];
	ld.param.u64 	%rd37, [_Z27col_average_distance_matrixPdmm_param_1];
	ld.param.u64 	%rd38, [_Z27col_average_distance_matrixPdmm_param_2];
	cvta.to.global.u64 	%rd1, %rd39;
	mov.u32 	%r7, %ntid.x;
	mov.u32 	%r8, %ctaid.x;
	mov.u32 	%r9, %tid.x;
	mad.lo.s32 	%r11, %r7, %r8, %r9;
	mov.u32 	%r10, %nctaid.x;
	mul.lo.s32 	%r2, %r10, %r7;
	cvt.s64.s32 	%rd234, %r11;
	setp.le.u64 	%p1, %rd37, %rd234;
	@%p1 bra 	$L__BB0_32;
	cvt.rn.f64.u64 	%fd1, %rd38;
	setp.eq.s64 	%p2, %rd38, 0;
	@%p2 bra 	$L__BB0_32;
	setp.ne.s64 	%p3, %rd38, 1;
	@%p3 bra 	$L__BB0_3;
	bra.uni 	$L__BB0_31;
$L__BB0_3:
	add.s64 	%rd42, %rd38, -1;
	add.s64 	%rd43, %rd38, 15;
	and.b64  	%rd44, %rd43, 15;
	add.s64 	%rd3, %rd44, -1;
	add.s64 	%rd45, %rd38, 7;
	and.b64  	%rd46, %rd45, 7;
	add.s64 	%rd4, %rd46, -1;
	and.b64  	%rd5, %rd38, 15;
	and.b64  	%rd6, %rd38, 7;
	and.b64  	%rd7, %rd42, 15;
	and.b64  	%rd8, %rd43, 7;
	and.b64  	%rd9, %rd45, 3;
	and.b64  	%rd10, %rd38, -16;
	and.b64  	%rd11, %rd38, 3;
	and.b64  	%rd47, %rd42, -16;
	neg.s64 	%rd12, %rd47;
	shl.b64 	%rd13, %rd37, 3;
	shl.b64 	%rd14, %rd37, 7;
$L__BB0_4:
	add.s64 	%rd49, %rd38, -2;
	setp.lt.u64 	%p5, %rd49, 15;
	shl.b64 	%rd50, %rd234, 3;
	add.s64 	%rd16, %rd1, %rd50;
	ld.global.f64 	%fd149, [%rd16];
	mov.b64 	%rd241, 1;
	@%p5 bra 	$L__BB0_7;
	add.s64 	%rd53, %rd1, %rd13;
	add.s64 	%rd235, %rd53, %rd50;
	mov.b64 	%rd241, 1;
$L__BB0_6:
	.pragma "nounroll";
	ld.global.f64 	%fd22, [%rd235];
	add.f64 	%fd23, %fd149, %fd22;
	add.s64 	%rd54, %rd235, %rd13;
	ld.global.f64 	%fd24, [%rd54];
	add.f64 	%fd25, %fd23, %fd24;
	add.s64 	%rd55, %rd54, %rd13;
	ld.global.f64 	%fd26, [%rd55];
	add.f64 	%fd27, %fd25, %fd26;
	add.s64 	%rd56, %rd55, %rd13;
	ld.global.f64 	%fd28, [%rd56];
	add.f64 	%fd29, %fd27, %fd28;
	add.s64 	%rd57, %rd56, %rd13;
	ld.global.f64 	%fd30, [%rd57];
	add.f64 	%fd31, %fd29, %fd30;
	add.s64 	%rd58, %rd57, %rd13;
	ld.global.f64 	%fd32, [%rd58];
	add.f64 	%fd33, %fd31, %fd32;
	add.s64 	%rd59, %rd58, %rd13;
	ld.global.f64 	%fd34, [%rd59];
	add.f64 	%fd35, %fd33, %fd34;
	add.s64 	%rd60, %rd59, %rd13;
	ld.global.f64 	%fd36, [%rd60];
	add.f64 	%fd37, %fd35, %fd36;
	add.s64 	%rd61, %rd60, %rd13;
	ld.global.f64 	%fd38, [%rd61];
	add.f64 	%fd39, %fd37, %fd38;
	add.s64 	%rd62, %rd61, %rd13;
	ld.global.f64 	%fd40, [%rd62];
	add.f64 	%fd41, %fd39, %fd40;
	add.s64 	%rd63, %rd62, %rd13;
	ld.global.f64 	%fd42, [%rd63];
	add.f64 	%fd43, %fd41, %fd42;
	add.s64 	%rd64, %rd63, %rd13;
	ld.global.f64 	%fd44, [%rd64];
	add.f64 	%fd45, %fd43, %fd44;
	add.s64 	%rd65, %rd64, %rd13;
	ld.global.f64 	%fd46, [%rd65];
	add.f64 	%fd47, %fd45, %fd46;
	add.s64 	%rd66, %rd65, %rd13;
	ld.global.f64 	%fd48, [%rd66];
	add.f64 	%fd49, %fd47, %fd48;
	add.s64 	%rd67, %rd66, %rd13;
	ld.global.f64 	%fd50, [%rd67];
	add.f64 	%fd51, %fd49, %fd50;
	add.s64 	%rd68, %rd67, %rd13;
	ld.global.f64 	%fd52, [%rd68];
	add.f64 	%fd149, %fd51, %fd52;
	add.s64 	%rd241, %rd241, 16;
	add.s64 	%rd69, %rd12, %rd241;
	add.s64 	%rd235, %rd235, %rd14;
	setp.eq.s64 	%p6, %rd69, 1;
	@%p6 bra 	$L__BB0_7;
	bra.uni 	$L__BB0_6;
$L__BB0_7:
	setp.eq.s64 	%p7, %rd7, 0;
	@%p7 bra 	$L__BB0_17;
	setp.lt.u64 	%p8, %rd3, 7;
	@%p8 bra 	$L__BB0_10;
	mul.lo.s64 	%rd70, %rd241, %rd37;
	shl.b64 	%rd71, %rd70, 3;
	add.s64 	%rd72, %rd16, %rd71;
	ld.global.f64 	%fd54, [%rd72];
	add.f64 	%fd55, %fd149, %fd54;
	add.s64 	%rd73, %rd241, 1;
	and.b64  	%rd74, %rd73, 4294967295;
	mul.lo.s64 	%rd75, %rd74, %rd37;
	shl.b64 	%rd76, %rd75, 3;
	add.s64 	%rd77, %rd16, %rd76;
	ld.global.f64 	%fd56, [%rd77];
	add.f64 	%fd57, %fd55, %fd56;
	add.s64 	%rd78, %rd241, 2;
	and.b64  	%rd79, %rd78, 4294967295;
	mul.lo.s64 	%rd80, %rd79, %rd37;
	shl.b64 	%rd81, %rd80, 3;
	add.s64 	%rd82, %rd16, %rd81;
	ld.global.f64 	%fd58, [%rd82];
	add.f64 	%fd59, %fd57, %fd58;
	add.s64 	%rd83, %rd241, 3;
	and.b64  	%rd84, %rd83, 4294967295;
	mul.lo.s64 	%rd85, %rd84, %rd37;
	shl.b64 	%rd86, %rd85, 3;
	add.s64 	%rd87, %rd16, %rd86;
	ld.global.f64 	%fd60, [%rd87];
	add.f64 	%fd61, %fd59, %fd60;
	add.s64 	%rd88, %rd241, 4;
	and.b64  	%rd89, %rd88, 4294967295;
	mul.lo.s64 	%rd90, %rd89, %rd37;
	shl.b64 	%rd91, %rd90, 3;
	add.s64 	%rd92, %rd16, %rd91;
	ld.global.f64 	%fd62, [%rd92];
	add.f64 	%fd63, %fd61, %fd62;
	add.s64 	%rd93, %rd241, 5;
	and.b64  	%rd94, %rd93, 4294967295;
	mul.lo.s64 	%rd95, %rd94, %rd37;
	shl.b64 	%rd96, %rd95, 3;
	add.s64 	%rd97, %rd16, %rd96;
	ld.global.f64 	%fd64, [%rd97];
	add.f64 	%fd65, %fd63, %fd64;
	add.s64 	%rd98, %rd241, 6;
	and.b64  	%rd99, %rd98, 4294967295;
	mul.lo.s64 	%rd100, %rd99, %rd37;
	shl.b64 	%rd101, %rd100, 3;
	add.s64 	%rd102, %rd16, %rd101;
	ld.global.f64 	%fd66, [%rd102];
	add.f64 	%fd67, %fd65, %fd66;
	add.s64 	%rd103, %rd241, 7;
	and.b64  	%rd104, %rd103, 4294967295;
	mul.lo.s64 	%rd105, %rd104, %rd37;
	shl.b64 	%rd106, %rd105, 3;
	add.s64 	%rd107, %rd16, %rd106;
	ld.global.f64 	%fd68, [%rd107];
	add.f64 	%fd149, %fd67, %fd68;
	add.s64 	%rd108, %rd241, 8;
	and.b64  	%rd241, %rd108, 4294967295;
$L__BB0_10:
	setp.eq.s64 	%p9, %rd8, 0;
	@%p9 bra 	$L__BB0_17;
	setp.lt.u64 	%p10, %rd4, 3;
	@%p10 bra 	$L__BB0_13;
	mul.lo.s64 	%rd109, %rd241, %rd37;
	shl.b64 	%rd110, %rd109, 3;
	add.s64 	%rd111, %rd16, %rd110;
	ld.global.f64 	%fd70, [%rd111];
	add.f64 	%fd71, %fd149, %fd70;
	add.s64 	%rd112, %rd241, 1;
	and.b64  	%rd113, %rd112, 4294967295;
	mul.lo.s64 	%rd114, %rd113, %rd37;
	shl.b64 	%rd115, %rd114, 3;
	add.s64 	%rd116, %rd16, %rd115;
	ld.global.f64 	%fd72, [%rd116];
	add.f64 	%fd73, %fd71, %fd72;
	add.s64 	%rd117, %rd241, 2;
	and.b64  	%rd118, %rd117, 4294967295;
	mul.lo.s64 	%rd119, %rd118, %rd37;
	shl.b64 	%rd120, %rd119, 3;
	add.s64 	%rd121, %rd16, %rd120;
	ld.global.f64 	%fd74, [%rd121];
	add.f64 	%fd75, %fd73, %fd74;
	add.s64 	%rd122, %rd241, 3;
	and.b64  	%rd123, %rd122, 4294967295;
	mul.lo.s64 	%rd124, %rd123, %rd37;
	shl.b64 	%rd125, %rd124, 3;
	add.s64 	%rd126, %rd16, %rd125;
	ld.global.f64 	%fd76, [%rd126];
	add.f64 	%fd149, %fd75, %fd76;
	add.s64 	%rd127, %rd241, 4;
	and.b64  	%rd241, %rd127, 4294967295;
$L__BB0_13:
	setp.eq.s64 	%p11, %rd9, 0;
	@%p11 bra 	$L__BB0_17;
	setp.eq.s64 	%p12, %rd9, 1;
	mul.lo.s64 	%rd128, %rd241, %rd37;
	shl.b64 	%rd129, %rd128, 3;
	add.s64 	%rd130, %rd16, %rd129;
	ld.global.f64 	%fd77, [%rd130];
	add.f64 	%fd149, %fd149, %fd77;
	@%p12 bra 	$L__BB0_17;
	setp.eq.s64 	%p13, %rd9, 2;
	add.s64 	%rd131, %rd241, 1;
	and.b64  	%rd132, %rd131, 4294967295;
	mul.lo.s64 	%rd133, %rd132, %rd37;
	shl.b64 	%rd134, %rd133, 3;
	add.s64 	%rd135, %rd16, %rd134;
	ld.global.f64 	%fd78, [%rd135];
	add.f64 	%fd149, %fd149, %fd78;
	@%p13 bra 	$L__BB0_17;
	add.s64 	%rd136, %rd241, 2;
	and.b64  	%rd137, %rd136, 4294967295;
	mul.lo.s64 	%rd138, %rd137, %rd37;
	shl.b64 	%rd139, %rd138, 3;
	add.s64 	%rd140, %rd16, %rd139;
	ld.global.f64 	%fd79, [%rd140];
	add.f64 	%fd149, %fd149, %fd79;
$L__BB0_17:
	setp.lt.u64 	%p14, %rd38, 16;
	div.rn.f64 	%fd17, %fd149, %fd1;
	mov.b64 	%rd239, 0;
	@%p14 bra 	$L__BB0_20;
	mov.b64 	%rd237, 0;
$L__BB0_19:
	.pragma "nounroll";
	mul.lo.s64 	%rd143, %rd237, %rd37;
	shl.b64 	%rd144, %rd143, 3;
	add.s64 	%rd145, %rd16, %rd144;
	ld.global.f64 	%fd80, [%rd145];
	sub.f64 	%fd81, %fd80, %fd17;
	st.global.f64 	[%rd145], %fd81;
	add.s64 	%rd146, %rd145, %rd13;
	ld.global.f64 	%fd82, [%rd146];
	sub.f64 	%fd83, %fd82, %fd17;
	st.global.f64 	[%rd146], %fd83;
	add.s64 	%rd147, %rd146, %rd13;
	ld.global.f64 	%fd84, [%rd147];
	sub.f64 	%fd85, %fd84, %fd17;
	st.global.f64 	[%rd147], %fd85;
	add.s64 	%rd148, %rd147, %rd13;
	ld.global.f64 	%fd86, [%rd148];
	sub.f64 	%fd87, %fd86, %fd17;
	st.global.f64 	[%rd148], %fd87;
	add.s64 	%rd149, %rd148, %rd13;
	ld.global.f64 	%fd88, [%rd149];
	sub.f64 	%fd89, %fd88, %fd17;
	st.global.f64 	[%rd149], %fd89;
	add.s64 	%rd150, %rd149, %rd13;
	ld.global.f64 	%fd90, [%rd150];
	sub.f64 	%fd91, %fd90, %fd17;
	st.global.f64 	[%rd150], %fd91;
	add.s64 	%rd151, %rd150, %rd13;
	ld.global.f64 	%fd92, [%rd151];
	sub.f64 	%fd93, %fd92, %fd17;
	st.global.f64 	[%rd151], %fd93;
	add.s64 	%rd152, %rd151, %rd13;
	ld.global.f64 	%fd94, [%rd152];
	sub.f64 	%fd95, %fd94, %fd17;
	st.global.f64 	[%rd152], %fd95;
	add.s64 	%rd153, %rd152, %rd13;
	ld.global.f64 	%fd96, [%rd153];
	sub.f64 	%fd97, %fd96, %fd17;
	st.global.f64 	[%rd153], %fd97;
	add.s64 	%rd154, %rd153, %rd13;
	ld.global.f64 	%fd98, [%rd154];
	sub.f64 	%fd99, %fd98, %fd17;
	st.global.f64 	[%rd154], %fd99;
	add.s64 	%rd155, %rd154, %rd13;
	ld.global.f64 	%fd100, [%rd155];
	sub.f64 	%fd101, %fd100, %fd17;
	st.global.f64 	[%rd155], %fd101;
	add.s64 	%rd156, %rd155, %rd13;
	ld.global.f64 	%fd102, [%rd156];
	sub.f64 	%fd103, %fd102, %fd17;
	st.global.f64 	[%rd156], %fd103;
	add.s64 	%rd157, %rd156, %rd13;
	ld.global.f64 	%fd104, [%rd157];
	sub.f64 	%fd105, %fd104, %fd17;
	st.global.f64 	[%rd157], %fd105;
	add.s64 	%rd158, %rd157, %rd13;
	ld.global.f64 	%fd106, [%rd158];
	sub.f64 	%fd107, %fd106, %fd17;
	st.global.f64 	[%rd158], %fd107;
	add.s64 	%rd159, %rd158, %rd13;
	ld.global.f64 	%fd108, [%rd159];
	sub.f64 	%fd109, %fd108, %fd17;
	st.global.f64 	[%rd159], %fd109;
	add.s64 	%rd160, %rd159, %rd13;
	ld.global.f64 	%fd110, [%rd160];
	sub.f64 	%fd111, %fd110, %fd17;
	st.global.f64 	[%rd160], %fd111;
	add.s64 	%rd237, %rd237, 16;
	setp.ne.s64 	%p15, %rd237, %rd10;
	mov.u64 	%rd239, %rd10;
	@%p15 bra 	$L__BB0_19;
$L__BB0_20:
	setp.eq.s64 	%p16, %rd5, 0;
	@%p16 bra 	$L__BB0_30;
	add.s64 	%rd161, %rd5, -1;
	setp.lt.u64 	%p17, %rd161, 7;
	@%p17 bra 	$L__BB0_23;
	mul.lo.s64 	%rd162, %rd239, %rd37;
	shl.b64 	%rd163, %rd162, 3;
	add.s64 	%rd164, %rd16, %rd163;
	ld.global.f64 	%fd112, [%rd164];
	sub.f64 	%fd113, %fd112, %fd17;
	st.global.f64 	[%rd164], %fd113;
	add.s64 	%rd165, %rd239, 1;
	and.b64  	%rd166, %rd165, 4294967295;
	mul.lo.s64 	%rd167, %rd166, %rd37;
	shl.b64 	%rd168, %rd167, 3;
	add.s64 	%rd169, %rd16, %rd168;
	ld.global.f64 	%fd114, [%rd169];
	sub.f64 	%fd115, %fd114, %fd17;
	st.global.f64 	[%rd169], %fd115;
	add.s64 	%rd170, %rd239, 2;
	and.b64  	%rd171, %rd170, 4294967295;
	mul.lo.s64 	%rd172, %rd171, %rd37;
	shl.b64 	%rd173, %rd172, 3;
	add.s64 	%rd174, %rd16, %rd173;
	ld.global.f64 	%fd116, [%rd174];
	sub.f64 	%fd117, %fd116, %fd17;
	st.global.f64 	[%rd174], %fd117;
	add.s64 	%rd175, %rd239, 3;
	and.b64  	%rd176, %rd175, 4294967295;
	mul.lo.s64 	%rd177, %rd176, %rd37;
	shl.b64 	%rd178, %rd177, 3;
	add.s64 	%rd179, %rd16, %rd178;
	ld.global.f64 	%fd118, [%rd179];
	sub.f64 	%fd119, %fd118, %fd17;
	st.global.f64 	[%rd179], %fd119;
	add.s64 	%rd180, %rd239, 4;
	and.b64  	%rd181, %rd180, 4294967295;
	mul.lo.s64 	%rd182, %rd181, %rd37;
	shl.b64 	%rd183, %rd182, 3;
	add.s64 	%rd184, %rd16, %rd183;
	ld.global.f64 	%fd120, [%rd184];
	sub.f64 	%fd121, %fd120, %fd17;
	st.global.f64 	[%rd184], %fd121;
	add.s64 	%rd185, %rd239, 5;
	and.b64  	%rd186, %rd185, 4294967295;
	mul.lo.s64 	%rd187, %rd186, %rd37;
	shl.b64 	%rd188, %rd187, 3;
	add.s64 	%rd189, %rd16, %rd188;
	ld.global.f64 	%fd122, [%rd189];
	sub.f64 	%fd123, %fd122, %fd17;
	st.global.f64 	[%rd189], %fd123;
	add.s64 	%rd190, %rd239, 6;
	and.b64  	%rd191, %rd190, 4294967295;
	mul.lo.s64 	%rd192, %rd191, %rd37;
	shl.b64 	%rd193, %rd192, 3;
	add.s64 	%rd194, %rd16, %rd193;
	ld.global.f64 	%fd124, [%rd194];
	sub.f64 	%fd125, %fd124, %fd17;
	st.global.f64 	[%rd194], %fd125;
	add.s64 	%rd195, %rd239, 7;
	and.b64  	%rd196, %rd195, 4294967295;
	mul.lo.s64 	%rd197, %rd196, %rd37;
	shl.b64 	%rd198, %rd197, 3;
	add.s64 	%rd199, %rd16, %rd198;
	ld.global.f64 	%fd126, [%rd199];
	sub.f64 	%fd127, %fd126, %fd17;
	st.global.f64 	[%rd199], %fd127;
	add.s64 	%rd200, %rd239, 8;
	and.b64  	%rd239, %rd200, 4294967295;
$L__BB0_23:
	setp.eq.s64 	%p18, %rd6, 0;
	@%p18 bra 	$L__BB0_30;
	add.s64 	%rd201, %rd6, -1;
	setp.lt.u64 	%p19, %rd201, 3;
	@%p19 bra 	$L__BB0_26;
	mul.lo.s64 	%rd202, %rd239, %rd37;
	shl.b64 	%rd203, %rd202, 3;
	add.s64 	%rd204, %rd16, %rd203;
	ld.global.f64 	%fd128, [%rd204];
	sub.f64 	%fd129, %fd128, %fd17;
	st.global.f64 	[%rd204], %fd129;
	add.s64 	%rd205, %rd239, 1;
	and.b64  	%rd206, %rd205, 4294967295;
	mul.lo.s64 	%rd207, %rd206, %rd37;
	shl.b64 	%rd208, %rd207, 3;
	add.s64 	%rd209, %rd16, %rd208;
	ld.global.f64 	%fd130, [%rd209];
	sub.f64 	%fd131, %fd130, %fd17;
	st.global.f64 	[%rd209], %fd131;
	add.s64 	%rd210, %rd239, 2;
	and.b64  	%rd211, %rd210, 4294967295;
	mul.lo.s64 	%rd212, %rd211, %rd37;
	shl.b64 	%rd213, %rd212, 3;
	add.s64 	%rd214, %rd16, %rd213;
	ld.global.f64 	%fd132, [%rd214];
	sub.f64 	%fd133, %fd132, %fd17;
	st.global.f64 	[%rd214], %fd133;
	add.s64 	%rd215, %rd239, 3;
	and.b64  	%rd216, %rd215, 4294967295;
	mul.lo.s64 	%rd217, %rd216, %rd37;
	shl.b64 	%rd218, %rd217, 3;
	add.s64 	%rd219, %rd16, %rd218;
	ld.global.f64 	%fd134, [%rd219];
	sub.f64 	%fd135, %fd134, %fd17;
	st.global.f64 	[%rd219], %fd135;
	add.s64 	%rd220, %rd239, 4;
	and.b64  	%rd239, %rd220, 4294967295;
$L__BB0_26:
	setp.eq.s64 	%p20, %rd11, 0;
	@%p20 bra 	$L__BB0_30;
	setp.eq.s64 	%p21, %rd11, 1;
	mul.lo.s64 	%rd221, %rd239, %rd37;
	shl.b64 	%rd222, %rd221, 3;
	add.s64 	%rd223, %rd16, %rd222;
	ld.global.f64 	%fd136, [%rd223];
	sub.f64 	%fd137, %fd136, %fd17;
	st.global.f64 	[%rd223], %fd137;
	@%p21 bra 	$L__BB0_30;
	setp.eq.s64 	%p22, %rd11, 2;
	add.s64 	%rd224, %rd239, 1;
	and.b64  	%rd225, %rd224, 4294967295;
	mul.lo.s64 	%rd226, %rd225, %rd37;
	shl.b64 	%rd227, %rd226, 3;
	add.s64 	%rd228, %rd16, %rd227;
	ld.global.f64 	%fd138, [%rd228];
	sub.f64 	%fd139, %fd138, %fd17;
	st.global.f64 	[%rd228], %fd139;
	@%p22 bra 	$L__BB0_30;
	add.s64 	%rd229, %rd239, 2;
	and.b64  	%rd230, %rd229, 4294967295;
	mul.lo.s64 	%rd231, %rd230, %rd37;
	shl.b64 	%rd232, %rd231, 3;
	add.s64 	%rd233, %rd16, %rd232;
	ld.global.f64 	%fd140, [%rd233];
	sub.f64 	%fd141, %fd140, %fd17;
	st.global.f64 	[%rd233], %fd141;
$L__BB0_30:
	add.s32 	%r11, %r11, %r2;
	cvt.s64.s32 	%rd234, %r11;
	setp.gt.u64 	%p23, %rd37, %rd234;
	@%p23 bra 	$L__BB0_4;
	bra.uni 	$L__BB0_32;
$L__BB0_31:
	shl.b64 	%rd40, %rd234, 3;
	add.s64 	%rd41, %rd1, %rd40;
	ld.global.f64 	%fd18, [%rd41];
	div.rn.f64 	%fd19, %fd18, %fd1;
	sub.f64 	%fd20, %fd18, %fd19;
	st.global.f64 	[%rd41], %fd20;
	add.s32 	%r11, %r11, %r2;
	cvt.s64.s32 	%rd234, %r11;
	setp.gt.u64 	%p4, %rd37, %rd234;
	@%p4 bra 	$L__BB0_31;
$L__BB0_32:
	ret;

}
	// .globl	_Z10matrix_mulPdS_S_mmm
.visible .entry _Z10matrix_mulPdS_S_mmm(
	.param .u64 .ptr .align 1 _Z10matrix_mulPdS_S_mmm_param_0,
	.param .u64 .ptr .align 1 _Z10matrix_mulPdS_S_mmm_param_1,
	.param .u64 .ptr .align 1 _Z10matrix_mulPdS_S_mmm_param_2,
	.param .u64 _Z10matrix_mulPdS_S_mmm_param_3,
	.param .u64 _Z10matrix_mulPdS_S_mmm_param_4,
	.param .u64 _Z10matrix_mulPdS_S_mmm_param_5
)
{
	.reg .pred 	%p<35>;
	.reg .b32 	%r<31>;
	.reg .b64 	%rd<236>;
	.reg .b64 	%fd<133>;

	ld.param.u64 	%rd57, [_Z10matrix_mulPdS_S_mmm_param_0];
	ld.param.u64 	%rd58, [_Z10matrix_mulPdS_S_mmm_param_1];
	ld.param.u64 	%rd59, [_Z10matrix_mulPdS_S_mmm_param_2];
	ld.param.u64 	%rd54, [_Z10matrix_mulPdS_S_mmm_param_3];
	ld.param.u64 	%rd55, [_Z10matrix_mulPdS_S_mmm_param_4];
	ld.param.u64 	%rd56, [_Z10matrix_mulPdS_S_mmm_param_5];
	cvta.to.global.u64 	%rd1, %rd58;
	cvta.to.global.u64 	%rd2, %rd57;
	cvta.to.global.u64 	%rd3, %rd59;
	mov.u32 	%r14, %tid.x;
	mov.u32 	%r15, %ctaid.x;
	mov.u32 	%r16, %ntid.x;
	mad.lo.s32 	%r1, %r15, %r16, %r14;
	mov.u32 	%r17, %tid.y;
	mov.u32 	%r18, %ctaid.y;
	mov.u32 	%r19, %ntid.y;
	mad.lo.s32 	%r20, %r18, %r19, %r17;
	mov.u32 	%r2, %nctaid.x;
	mov.u32 	%r3, %nctaid.y;
	cvt.u64.u32 	%rd220, %r20;
	setp.le.u64 	%p1, %rd54, %rd220;
	@%p1 bra 	$L__BB1_48;
	cvt.s64.s32 	%rd5, %r1;
	setp.ne.s64 	%p2, %rd56, 0;
	@%p2 bra 	$L__BB1_13;
	setp.eq.s64 	%p27, %rd54, %rd55;
	@%p27 bra 	$L__BB1_3;
	bra.uni 	$L__BB1_9;
$L__BB1_3:
	setp.gt.u64 	%p31, %rd55, %rd5;
	cvt.u32.u64 	%r4, %rd220;
	@%p31 bra 	$L__BB1_5;
$L__BB1_4:
	add.s32 	%r26, %r3, %r4;
	cvt.u64.u32 	%rd220, %r26;
	setp.gt.u64 	%p34, %rd54, %rd220;
	@%p34 bra 	$L__BB1_3;
	bra.uni 	$L__BB1_48;
$L__BB1_5:
	mul.lo.s64 	%rd8, %rd220, %rd54;
	mov.u64 	%rd219, %rd5;
	mov.u32 	%r27, %r1;
$L__BB1_6:
	setp.lt.s32 	%p32, %r27, %r4;
	@%p32 bra 	$L__BB1_8;
	add.s64 	%rd211, %rd219, %rd8;
	shl.b64 	%rd212, %rd211, 3;
	add.s64 	%rd213, %rd3, %rd212;
	mov.b64 	%rd214, 0;
	st.global.u64 	[%rd213], %rd214;
	mad.lo.s64 	%rd215, %rd219, %rd54, %rd220;
	shl.b64 	%rd216, %rd215, 3;
	add.s64 	%rd217, %rd3, %rd216;
	st.global.u64 	[%rd217], %rd214;
$L__BB1_8:
	add.s32 	%r27, %r27, %r2;
	cvt.s64.s32 	%rd219, %r27;
	setp.gt.u64 	%p33, %rd54, %rd219;
	@%p33 bra 	$L__BB1_6;
	bra.uni 	$L__BB1_4;
$L__BB1_9:
	setp.gt.u64 	%p28, %rd55, %rd5;
	@%p28 bra 	$L__BB1_11;
$L__BB1_10:
	cvt.u32.u64 	%r24, %rd220;
	add.s32 	%r25, %r3, %r24;
	cvt.u64.u32 	%rd220, %r25;
	setp.gt.u64 	%p30, %rd54, %rd220;
	@%p30 bra 	$L__BB1_9;
	bra.uni 	$L__BB1_48;
$L__BB1_11:
	mul.lo.s64 	%rd13, %rd220, %rd55;
	mov.u64 	%rd221, %rd5;
	mov.u32 	%r28, %r1;
$L__BB1_12:
	add.s64 	%rd207, %rd221, %rd13;
	shl.b64 	%rd208, %rd207, 3;
	add.s64 	%rd209, %rd3, %rd208;
	mov.b64 	%rd210, 0;
	st.global.u64 	[%rd209], %rd210;
	add.s32 	%r28, %r28, %r2;
	cvt.s64.s32 	%rd221, %r28;
	setp.gt.u64 	%p29, %rd55, %rd221;
	@%p29 bra 	$L__BB1_12;
	bra.uni 	$L__BB1_10;
$L__BB1_13:
	setp.ne.s64 	%p3, %rd54, %rd55;
	@%p3 bra 	$L__BB1_32;
	and.b64  	%rd16, %rd56, 7;
	and.b64  	%rd17, %rd56, -8;
	shl.b64 	%rd18, %rd54, 6;
	shl.b64 	%rd19, %rd54, 3;
$L__BB1_15:
	cvt.s64.s32 	%rd223, %r1;
	setp.gt.u64 	%p15, %rd55, %rd223;
	cvt.u32.u64 	%r9, %rd220;
	@%p15 bra 	$L__BB1_17;
$L__BB1_16:
	add.s32 	%r23, %r3, %r9;
	cvt.u64.u32 	%rd220, %r23;
	setp.gt.u64 	%p26, %rd54, %rd220;
	@%p26 bra 	$L__BB1_15;
	bra.uni 	$L__BB1_48;
$L__BB1_17:
	mul.lo.s64 	%rd23, %rd220, %rd56;
	mov.u32 	%r29, %r1;
$L__BB1_18:
	setp.lt.s32 	%p16, %r29, %r9;
	@%p16 bra 	$L__BB1_19;
	bra.uni 	$L__BB1_20;
$L__BB1_19:
	add.s32 	%r29, %r29, %r2;
	cvt.s64.s32 	%rd223, %r29;
	setp.gt.u64 	%p25, %rd54, %rd223;
	@%p25 bra 	$L__BB1_18;
	bra.uni 	$L__BB1_16;
$L__BB1_20:
	setp.lt.u64 	%p17, %rd56, 8;
	mov.f64 	%fd124, 0d0000000000000000;
	mov.b64 	%rd228, 0;
	@%p17 bra 	$L__BB1_23;
	mul.lo.s64 	%rd135, %rd56, %rd220;
	shl.b64 	%rd136, %rd135, 3;
	add.s64 	%rd137, %rd2, %rd136;
	add.s64 	%rd224, %rd137, 32;
	shl.b64 	%rd138, %rd223, 3;
	add.s64 	%rd225, %rd1, %rd138;
	mov.f64 	%fd124, 0d0000000000000000;
	mov.u64 	%rd226, %rd17;
$L__BB1_22:
	.pragma "nounroll";
	ld.global.f64 	%fd74, [%rd224+-32];
	ld.global.f64 	%fd75, [%rd225];
	fma.rn.f64 	%fd76, %fd74, %fd75, %fd124;
	ld.global.f64 	%fd77, [%rd224+-24];
	add.s64 	%rd139, %rd225, %rd19;
	ld.global.f64 	%fd78, [%rd139];
	fma.rn.f64 	%fd79, %fd77, %fd78, %fd76;
	ld.global.f64 	%fd80, [%rd224+-16];
	add.s64 	%rd140, %rd139, %rd19;
	ld.global.f64 	%fd81, [%rd140];
	fma.rn.f64 	%fd82, %fd80, %fd81, %fd79;
	ld.global.f64 	%fd83, [%rd224+-8];
	add.s64 	%rd141, %rd140, %rd19;
	ld.global.f64 	%fd84, [%rd141];
	fma.rn.f64 	%fd85, %fd83, %fd84, %fd82;
	ld.global.f64 	%fd86, [%rd224];
	add.s64 	%rd142, %rd141, %rd19;
	ld.global.f64 	%fd87, [%rd142];
	fma.rn.f64 	%fd88, %fd86, %fd87, %fd85;
	ld.global.f64 	%fd89, [%rd224+8];
	add.s64 	%rd143, %rd142, %rd19;
	ld.global.f64 	%fd90, [%rd143];
	fma.rn.f64 	%fd91, %fd89, %fd90, %fd88;
	ld.global.f64 	%fd92, [%rd224+16];
	add.s64 	%rd144, %rd143, %rd19;
	ld.global.f64 	%fd93, [%rd144];
	fma.rn.f64 	%fd94, %fd92, %fd93, %fd91;
	ld.global.f64 	%fd95, [%rd224+24];
	add.s64 	%rd145, %rd144, %rd19;
	ld.global.f64 	%fd96, [%rd145];
	fma.rn.f64 	%fd124, %fd95, %fd96, %fd94;
	add.s64 	%rd226, %rd226, -8;
	add.s64 	%rd225, %rd225, %rd18;
	add.s64 	%rd224, %rd224, 64;
	setp.eq.s64 	%p18, %rd226, 0;
	mov.u64 	%rd228, %rd17;
	@%p18 bra 	$L__BB1_23;
	bra.uni 	$L__BB1_22;
$L__BB1_23:
	setp.eq.s64 	%p19, %rd16, 0;
	@%p19 bra 	$L__BB1_31;
	add.s64 	%rd146, %rd16, -1;
	setp.lt.u64 	%p20, %rd146, 3;
	@%p20 bra 	$L__BB1_26;
	add.s64 	%rd147, %rd228, %rd23;
	shl.b64 	%rd148, %rd147, 3;
	add.s64 	%rd149, %rd2, %rd148;
	ld.global.f64 	%fd98, [%rd149];
	mad.lo.s64 	%rd150, %rd228, %rd54, %rd223;
	shl.b64 	%rd151, %rd150, 3;
	add.s64 	%rd152, %rd1, %rd151;
	ld.global.f64 	%fd99, [%rd152];
	fma.rn.f64 	%fd100, %fd98, %fd99, %fd124;
	add.s64 	%rd153, %rd228, 1;
	and.b64  	%rd154, %rd153, 4294967295;
	add.s64 	%rd155, %rd154, %rd23;
	shl.b64 	%rd156, %rd155, 3;
	add.s64 	%rd157, %rd2, %rd156;
	ld.global.f64 	%fd101, [%rd157];
	mad.lo.s64 	%rd158, %rd154, %rd54, %rd223;
	shl.b64 	%rd159, %rd158, 3;
	add.s64 	%rd160, %rd1, %rd159;
	ld.global.f64 	%fd102, [%rd160];
	fma.rn.f64 	%fd103, %fd101, %fd102, %fd100;
	add.s64 	%rd161, %rd228, 2;
	and.b64  	%rd162, %rd161, 4294967295;
	add.s64 	%rd163, %rd162, %rd23;
	shl.b64 	%rd164, %rd163, 3;
	add.s64 	%rd165, %rd2, %rd164;
	ld.global.f64 	%fd104, [%rd165];
	mad.lo.s64 	%rd166, %rd162, %rd54, %rd223;
	shl.b64 	%rd167, %rd166, 3;
	add.s64 	%rd168, %rd1, %rd167;
	ld.global.f64 	%fd105, [%rd168];
	fma.rn.f64 	%fd106, %fd104, %fd105, %fd103;
	add.s64 	%rd169, %rd228, 3;
	and.b64  	%rd170, %rd169, 4294967295;
	add.s64 	%rd171, %rd170, %rd23;
	shl.b64 	%rd172, %rd171, 3;
	add.s64 	%rd173, %rd2, %rd172;
	ld.global.f64 	%fd107, [%rd173];
	mad.lo.s64 	%rd174, %rd170, %rd54, %rd223;
	shl.b64 	%rd175, %rd174, 3;
	add.s64 	%rd176, %rd1, %rd175;
	ld.global.f64 	%fd108, [%rd176];
	fma.rn.f64 	%fd124, %fd107, %fd108, %fd106;
	add.s64 	%rd177, %rd228, 4;
	and.b64  	%rd228, %rd177, 4294967295;
$L__BB1_26:
	and.b64  	%rd178, %rd56, 3;
	setp.eq.s64 	%p21, %rd178, 0;
	@%p21 bra 	$L__BB1_31;
	setp.eq.s64 	%p22, %rd178, 1;
	@%p22 bra 	$L__BB1_29;
	add.s64 	%rd179, %rd228, %rd23;
	shl.b64 	%rd180, %rd179, 3;
	add.s64 	%rd181, %rd2, %rd180;
	ld.global.f64 	%fd110, [%rd181];
	mad.lo.s64 	%rd182, %rd228, %rd54, %rd223;
	shl.b64 	%rd183, %rd182, 3;
	add.s64 	%rd184, %rd1, %rd183;
	ld.global.f64 	%fd111, [%rd184];
	fma.rn.f64 	%fd112, %fd110, %fd111, %fd124;
	add.s64 	%rd185, %rd228, 1;
	and.b64  	%rd186, %rd185, 4294967295;
	add.s64 	%rd187, %rd186, %rd23;
	shl.b64 	%rd188, %rd187, 3;
	add.s64 	%rd189, %rd2, %rd188;
	ld.global.f64 	%fd113, [%rd189];
	mad.lo.s64 	%rd190, %rd186, %rd54, %rd223;
	shl.b64 	%rd191, %rd190, 3;
	add.s64 	%rd192, %rd1, %rd191;
	ld.global.f64 	%fd114, [%rd192];
	fma.rn.f64 	%fd124, %fd113, %fd114, %fd112;
	add.s64 	%rd193, %rd228, 2;
	and.b64  	%rd228, %rd193, 4294967295;
$L__BB1_29:
	and.b64  	%rd194, %rd56, 1;
	setp.eq.b64 	%p23, %rd194, 1;
	not.pred 	%p24, %p23;
	@%p24 bra 	$L__BB1_31;
	add.s64 	%rd195, %rd228, %rd23;
	shl.b64 	%rd196, %rd195, 3;
	add.s64 	%rd197, %rd2, %rd196;
	ld.global.f64 	%fd115, [%rd197];
	mad.lo.s64 	%rd198, %rd228, %rd54, %rd223;
	shl.b64 	%rd199, %rd198, 3;
	add.s64 	%rd200, %rd1, %rd199;
	ld.global.f64 	%fd116, [%rd200];
	fma.rn.f64 	%fd124, %fd115, %fd116, %fd124;
$L__BB1_31:
	mad.lo.s64 	%rd201, %rd220, %rd54, %rd223;
	shl.b64 	%rd202, %rd201, 3;
	add.s64 	%rd203, %rd3, %rd202;
	st.global.f64 	[%rd203], %fd124;
	mad.lo.s64 	%rd204, %rd223, %rd54, %rd220;
	shl.b64 	%rd205, %rd204, 3;
	add.s64 	%rd206, %rd3, %rd205;
	st.global.f64 	[%rd206], %fd124;
	bra.uni 	$L__BB1_19;
$L__BB1_32:
	and.b64  	%rd39, %rd56, 7;
	and.b64  	%rd40, %rd56, -8;
	cvt.s64.s32 	%rd42, %r1;
$L__BB1_33:
	setp.le.u64 	%p4, %rd55, %rd42;
	@%p4 bra 	$L__BB1_47;
	mul.lo.s64 	%rd43, %rd220, %rd56;
	mov.u64 	%rd231, %rd42;
	mov.u32 	%r30, %r1;
$L__BB1_35:
	setp.lt.u64 	%p5, %rd56, 8;
	mov.f64 	%fd132, 0d0000000000000000;
	mov.b64 	%rd234, 0;
	@%p5 bra 	$L__BB1_38;
	mov.f64 	%fd132, 0d0000000000000000;
	mov.b64 	%rd232, 0;
$L__BB1_37:
	.pragma "nounroll";
	add.s64 	%rd62, %rd232, %rd43;
	shl.b64 	%rd63, %rd62, 3;
	add.s64 	%rd64, %rd2, %rd63;
	ld.global.f64 	%fd28, [%rd64];
	mad.lo.s64 	%rd65, %rd232, %rd55, %rd231;
	shl.b64 	%rd66, %rd65, 3;
	add.s64 	%rd67, %rd1, %rd66;
	ld.global.f64 	%fd29, [%rd67];
	fma.rn.f64 	%fd30, %fd28, %fd29, %fd132;
	ld.global.f64 	%fd31, [%rd64+8];
	shl.b64 	%rd68, %rd55, 3;
	add.s64 	%rd69, %rd67, %rd68;
	ld.global.f64 	%fd32, [%rd69];
	fma.rn.f64 	%fd33, %fd31, %fd32, %fd30;
	ld.global.f64 	%fd34, [%rd64+16];
	add.s64 	%rd70, %rd69, %rd68;
	ld.global.f64 	%fd35, [%rd70];
	fma.rn.f64 	%fd36, %fd34, %fd35, %fd33;
	ld.global.f64 	%fd37, [%rd64+24];
	add.s64 	%rd71, %rd70, %rd68;
	ld.global.f64 	%fd38, [%rd71];
	fma.rn.f64 	%fd39, %fd37, %fd38, %fd36;
	ld.global.f64 	%fd40, [%rd64+32];
	add.s64 	%rd72, %rd71, %rd68;
	ld.global.f64 	%fd41, [%rd72];
	fma.rn.f64 	%fd42, %fd40, %fd41, %fd39;
	ld.global.f64 	%fd43, [%rd64+40];
	add.s64 	%rd73, %rd72, %rd68;
	ld.global.f64 	%fd44, [%rd73];
	fma.rn.f64 	%fd45, %fd43, %fd44, %fd42;
	ld.global.f64 	%fd46, [%rd64+48];
	add.s64 	%rd74, %rd73, %rd68;
	ld.global.f64 	%fd47, [%rd74];
	fma.rn.f64 	%fd48, %fd46, %fd47, %fd45;
	ld.global.f64 	%fd49, [%rd64+56];
	add.s64 	%rd75, %rd74, %rd68;
	ld.global.f64 	%fd50, [%rd75];
	fma.rn.f64 	%fd132, %fd49, %fd50, %fd48;
	add.s64 	%rd232, %rd232, 8;
	setp.ne.s64 	%p6, %rd232, %rd40;
	mov.u64 	%rd234, %rd40;
	@%p6 bra 	$L__BB1_37;
$L__BB1_38:
	setp.eq.s64 	%p7, %rd39, 0;
	@%p7 bra 	$L__BB1_46;
	add.s64 	%rd76, %rd39, -1;
	setp.lt.u64 	%p8, %rd76, 3;
	@%p8 bra 	$L__BB1_41;
	add.s64 	%rd77, %rd234, %rd43;
	shl.b64 	%rd78, %rd77, 3;
	add.s64 	%rd79, %rd2, %rd78;
	ld.global.f64 	%fd52, [%rd79];
	mad.lo.s64 	%rd80, %rd234, %rd55, %rd231;
	shl.b64 	%rd81, %rd80, 3;
	add.s64 	%rd82, %rd1, %rd81;
	ld.global.f64 	%fd53, [%rd82];
	fma.rn.f64 	%fd54, %fd52, %fd53, %fd132;
	add.s64 	%rd83, %rd234, 1;
	and.b64  	%rd84, %rd83, 4294967295;
	add.s64 	%rd85, %rd84, %rd43;
	shl.b64 	%rd86, %rd85, 3;
	add.s64 	%rd87, %rd2, %rd86;
	ld.global.f64 	%fd55, [%rd87];
	mad.lo.s64 	%rd88, %rd84, %rd55, %rd231;
	shl.b64 	%rd89, %rd88, 3;
	add.s64 	%rd90, %rd1, %rd89;
	ld.global.f64 	%fd56, [%rd90];
	fma.rn.f64 	%fd57, %fd55, %fd56, %fd54;
	add.s64 	%rd91, %rd234, 2;
	and.b64  	%rd92, %rd91, 4294967295;
	add.s64 	%rd93, %rd92, %rd43;
	shl.b64 	%rd94, %rd93, 3;
	add.s64 	%rd95, %rd2, %rd94;
	ld.global.f64 	%fd58, [%rd95];
	mad.lo.s64 	%rd96, %rd92, %rd55, %rd231;
	shl.b64 	%rd97, %rd96, 3;
	add.s64 	%rd98, %rd1, %rd97;
	ld.global.f64 	%fd59, [%rd98];
	fma.rn.f64 	%fd60, %fd58, %fd59, %fd57;
	add.s64 	%rd99, %rd234, 3;
	and.b64  	%rd100, %rd99, 4294967295;
	add.s64 	%rd101, %rd100, %rd43;
	shl.b64 	%rd102, %rd101, 3;
	add.s64 	%rd103, %rd2, %rd102;
	ld.global.f64 	%fd61, [%rd103];
	mad.lo.s64 	%rd104, %rd100, %rd55, %rd231;
	shl.b64 	%rd105, %rd104, 3;
	add.s64 	%rd106, %rd1, %rd105;
	ld.global.f64 	%fd62, [%rd106];
	fma.rn.f64 	%fd132, %fd61, %fd62, %fd60;
	add.s64 	%rd107, %rd234, 4;
	and.b64  	%rd234, %rd107, 4294967295;
$L__BB1_41:
	and.b64  	%rd108, %rd56, 3;
	setp.eq.s64 	%p9, %rd108, 0;
	@%p9 bra 	$L__BB1_46;
	setp.eq.s64 	%p10, %rd108, 1;
	@%p10 bra 	$L__BB1_44;
	add.s64 	%rd109, %rd234, %rd43;
	shl.b64 	%rd110, %rd109, 3;
	add.s64 	%rd111, %rd2, %rd110;
	ld.global.f64 	%fd64, [%rd111];
	mad.lo.s64 	%rd112, %rd234, %rd55, %rd231;
	shl.b64 	%rd113, %rd112, 3;
	add.s64 	%rd114, %rd1, %rd113;
	ld.global.f64 	%fd65, [%rd114];
	fma.rn.f64 	%fd66, %fd64, %fd65, %fd132;
	add.s64 	%rd115, %rd234, 1;
	and.b64  	%rd116, %rd115, 4294967295;
	add.s64 	%rd117, %rd116, %rd43;
	shl.b64 	%rd118, %rd117, 3;
	add.s64 	%rd119, %rd2, %rd118;
	ld.global.f64 	%fd67, [%rd119];
	mad.lo.s64 	%rd120, %rd116, %rd55, %rd231;
	shl.b64 	%rd121, %rd120, 3;
	add.s64 	%rd122, %rd1, %rd121;
	ld.global.f64 	%fd68, [%rd122];
	fma.rn.f64 	%fd132, %fd67, %fd68, %fd66;
	add.s64 	%rd123, %rd234, 2;
	and.b64  	%rd234, %rd123, 4294967295;
$L__BB1_44:
	and.b64  	%rd124, %rd56, 1;
	setp.eq.b64 	%p11, %rd124, 1;
	not.pred 	%p12, %p11;
	@%p12 bra 	$L__BB1_46;
	add.s64 	%rd125, %rd234, %rd43;
	shl.b64 	%rd126, %rd125, 3;
	add.s64 	%rd127, %rd2, %rd126;
	ld.global.f64 	%fd69, [%rd127];
	mad.lo.s64 	%rd128, %rd234, %rd55, %rd231;
	shl.b64 	%rd129, %rd128, 3;
	add.s64 	%rd130, %rd1, %rd129;
	ld.global.f64 	%fd70, [%rd130];
	fma.rn.f64 	%fd132, %fd69, %fd70, %fd132;
$L__BB1_46:
	mad.lo.s64 	%rd131, %rd220, %rd55, %rd231;
	shl.b64 	%rd132, %rd131, 3;
	add.s64 	%rd133, %rd3, %rd132;
	st.global.f64 	[%rd133], %fd132;
	add.s32 	%r30, %r30, %r2;
	cvt.s64.s32 	%rd231, %r30;
	setp.gt.u64 	%p13, %rd55, %rd231;
	@%p13 bra 	$L__BB1_35;
$L__BB1_47:
	cvt.u32.u64 	%r21, %rd220;
	add.s32 	%r22, %r3, %r21;
	cvt.u64.u32 	%rd220, %r22;
	setp.gt.u64 	%p14, %rd54, %rd220;
	@%p14 bra 	$L__BB1_33;
$L__BB1_48:
	ret;

}
	// .globl	_Z16matrix_transposePdS_mm
.visible .entry _Z16matrix_transposePdS_mm(
	.param .u64 .ptr .align 1 _Z16matrix_transposePdS_mm_param_0,
	.param .u64 .ptr .align 1 _Z16matrix_transposePdS_mm_param_1,
	.param .u64 _Z16matrix_transposePdS_mm_param_2,
	.param .u64 _Z16matrix_transposePdS_mm_param_3
)
{
	.reg .pred 	%p<11>;
	.reg .b32 	%r<22>;
	.reg .b64 	%rd<81>;
	.reg .b64 	%fd<8>;

	ld.param.u64 	%rd26, [_Z16matrix_transposePdS_mm_param_0];
	ld.param.u64 	%rd27, [_Z16matrix_transposePdS_mm_param_1];
	ld.param.u64 	%rd24, [_Z16matrix_transposePdS_mm_param_2];
	ld.param.u64 	%rd25, [_Z16matrix_transposePdS_mm_param_3];
	cvta.to.global.u64 	%rd1, %rd27;
	cvta.to.global.u64 	%rd2, %rd26;
	mov.u32 	%r2, %ctaid.x;
	mov.u32 	%r1, %ntid.x;
	cvt.u64.u32 	%rd78, %r2;
	setp.le.u64 	%p1, %rd24, %rd78;
	@%p1 bra 	$L__BB2_13;
	mov.u32 	%r3, %tid.x;
	cvt.u64.u32 	%rd4, %r3;
	cvt.u64.u32 	%rd5, %r1;
	add.s64 	%rd28, %rd4, %rd5;
	max.u64 	%rd29, %rd25, %rd28;
	setp.lt.u64 	%p2, %rd28, %rd25;
	selp.u64 	%rd6, 1, 0, %p2;
	add.s64 	%rd30, %rd28, %rd6;
	sub.s64 	%rd7, %rd29, %rd30;
	and.b64  	%rd31, %rd7, -4294967296;
	setp.ne.s64 	%p3, %rd31, 0;
	@%p3 bra 	$L__BB2_3;
	cvt.u32.u64 	%r4, %rd5;
	cvt.u32.u64 	%r5, %rd7;
	div.u32 	%r6, %r5, %r4;
	cvt.u64.u32 	%rd77, %r6;
	bra.uni 	$L__BB2_4;
$L__BB2_3:
	div.u64 	%rd77, %rd7, %rd5;
$L__BB2_4:
	cvt.u32.u64 	%r7, %rd4;
	add.s64 	%rd11, %rd77, %rd6;
	mul.lo.s64 	%rd12, %rd24, %rd4;
	add.s32 	%r8, %r7, %r1;
	cvt.u64.u32 	%rd13, %r8;
	mul.lo.s64 	%rd14, %rd24, %rd13;
	add.s32 	%r9, %r8, %r1;
	cvt.u64.u32 	%rd15, %r9;
	mul.lo.s64 	%rd16, %rd24, %rd15;
	add.s32 	%r13, %r9, %r1;
	mov.u32 	%r20, %nctaid.x;
$L__BB2_5:
	setp.le.u64 	%p4, %rd25, %rd4;
	@%p4 bra 	$L__BB2_12;
	and.b64  	%rd32, %rd11, 3;
	setp.eq.s64 	%p5, %rd32, 3;
	mul.lo.s64 	%rd18, %rd78, %rd25;
	mov.u64 	%rd79, %rd4;
	@%p5 bra 	$L__BB2_10;
	setp.eq.s64 	%p6, %rd32, 0;
	add.s64 	%rd34, %rd18, %rd4;
	shl.b64 	%rd35, %rd34, 3;
	add.s64 	%rd36, %rd2, %rd35;
	ld.global.f64 	%fd1, [%rd36];
	add.s64 	%rd37, %rd12, %rd78;
	shl.b64 	%rd38, %rd37, 3;
	add.s64 	%rd39, %rd1, %rd38;
	st.global.f64 	[%rd39], %fd1;
	mov.u64 	%rd79, %rd13;
	@%p6 bra 	$L__BB2_10;
	setp.eq.s64 	%p7, %rd32, 1;
	add.s64 	%rd41, %rd18, %rd13;
	shl.b64 	%rd42, %rd41, 3;
	add.s64 	%rd43, %rd2, %rd42;
	ld.global.f64 	%fd2, [%rd43];
	add.s64 	%rd44, %rd14, %rd78;
	shl.b64 	%rd45, %rd44, 3;
	add.s64 	%rd46, %rd1, %rd45;
	st.global.f64 	[%rd46], %fd2;
	mov.u64 	%rd79, %rd15;
	@%p7 bra 	$L__BB2_10;
	cvt.u64.u32 	%rd79, %r13;
	add.s64 	%rd47, %rd18, %rd15;
	shl.b64 	%rd48, %rd47, 3;
	add.s64 	%rd49, %rd2, %rd48;
	ld.global.f64 	%fd3, [%rd49];
	add.s64 	%rd50, %rd16, %rd78;
	shl.b64 	%rd51, %rd50, 3;
	add.s64 	%rd52, %rd1, %rd51;
	st.global.f64 	[%rd52], %fd3;
$L__BB2_10:
	setp.lt.u64 	%p8, %rd11, 3;
	@%p8 bra 	$L__BB2_12;
$L__BB2_11:
	cvt.u32.u64 	%r14, %rd79;
	add.s64 	%rd53, %rd79, %rd18;
	shl.b64 	%rd54, %rd53, 3;
	add.s64 	%rd55, %rd2, %rd54;
	ld.global.f64 	%fd4, [%rd55];
	mad.lo.s64 	%rd56, %rd79, %rd24, %rd78;
	shl.b64 	%rd57, %rd56, 3;
	add.s64 	%rd58, %rd1, %rd57;
	st.global.f64 	[%rd58], %fd4;
	add.s32 	%r15, %r1, %r14;
	cvt.u64.u32 	%rd59, %r15;
	shl.b64 	%rd60, %rd5, 3;
	add.s64 	%rd61, %rd55, %rd60;
	ld.global.f64 	%fd5, [%rd61];
	mad.lo.s64 	%rd62, %rd24, %rd59, %rd78;
	shl.b64 	%rd63, %rd62, 3;
	add.s64 	%rd64, %rd1, %rd63;
	st.global.f64 	[%rd64], %fd5;
	add.s32 	%r16, %r15, %r1;
	cvt.u64.u32 	%rd65, %r16;
	add.s64 	%rd66, %rd61, %rd60;
	ld.global.f64 	%fd6, [%rd66];
	mad.lo.s64 	%rd67, %rd24, %rd65, %rd78;
	shl.b64 	%rd68, %rd67, 3;
	add.s64 	%rd69, %rd1, %rd68;
	st.global.f64 	[%rd69], %fd6;
	add.s32 	%r17, %r16, %r1;
	cvt.u64.u32 	%rd70, %r17;
	add.s64 	%rd71, %rd18, %rd70;
	shl.b64 	%rd72, %rd71, 3;
	add.s64 	%rd73, %rd2, %rd72;
	ld.global.f64 	%fd7, [%rd73];
	mad.lo.s64 	%rd74, %rd24, %rd70, %rd78;
	shl.b64 	%rd75, %rd74, 3;
	add.s64 	%rd76, %rd1, %rd75;
	st.global.f64 	[%rd76], %fd7;
	add.s32 	%r18, %r17, %r1;
	cvt.u64.u32 	%rd79, %r18;
	setp.gt.u64 	%p9, %rd25, %rd79;
	@%p9 bra 	$L__BB2_11;
$L__BB2_12:
	cvt.u32.u64 	%r19, %rd78;
	add.s32 	%r21, %r20, %r19;
	cvt.u64.u32 	%rd78, %r21;
	setp.gt.u64 	%p10, %rd24, %rd78;
	@%p10 bra 	$L__BB2_5;
$L__BB2_13:
	ret;

}


// ===== COMPILED SASS (sm_100) =====

	.target	sm_100

	.elftype	@"ET_EXEC"


//--------------------- .note.nv.tkinfo           --------------------------
	.section	.note.nv.tkinfo,"",@"SHT_NOTE"
	.sectionflags	@"SHF_NOTE_NV_TKINFO"
	.tkinfo
        /*0018*/ 	.word	0x00000002
        /*0030*/ 	.string	""
        /*0030*/ 	.string	"ptxas"
        /*0030*/ 	.string	"Cuda compilation tools, release 13.0, V13.0.88"
        /*0030*/ 	.string	"Build cuda_13.0.r13.0/compiler.36424714_0"
        /*0030*/ 	.string	"-arch sm_100 -m 64 "



//--------------------- .note.nv.cuinfo           --------------------------
	.section	.note.nv.cuinfo,"",@"SHT_NOTE"
	.sectionflags	@"SHF_NOTE_NV_CUINFO"
        /*0018*/ 	.short	0x0002
        /*001a*/ 	.short	0x0064
        /*001c*/ 	.short	0x0082
	.zero		2


//--------------------- .nv.info                  --------------------------
	.section	.nv.info,"",@"SHT_CUDA_INFO"
	.align	4


	//----- nvinfo : EIATTR_REGCOUNT
	.align		4
        /*0000*/ 	.byte	0x04, 0x2f
        /*0002*/ 	.short	(.L_1 - .L_0)
	.align		4
.L_0:
        /*0004*/ 	.word	index@(_Z27col_average_distance_matrixPdmm)
        /*0008*/ 	.word	0x00000020


	//----- nvinfo : EIATTR_FRAME_SIZE
	.align		4
.L_1:
        /*000c*/ 	.byte	0x04, 0x11
        /*000e*/ 	.short	(.L_3 - .L_2)
	.align		4
.L_2:
        /*0010*/ 	.word	index@($__internal_1_$__cuda_sm20_div_rn_f64_full)
        /*0014*/ 	.word	0x00000000


	//----- nvinfo : EIATTR_FRAME_SIZE
	.align		4
.L_3:
        /*0018*/ 	.byte	0x04, 0x11
        /*001a*/ 	.short	(.L_5 - .L_4)
	.align		4
.L_4:
        /*001c*/ 	.word	index@(_Z27col_average_distance_matrixPdmm)
        /*0020*/ 	.word	0x00000000


	//----- nvinfo : EIATTR_REGCOUNT
	.align		4
.L_5:
        /*0024*/ 	.byte	0x04, 0x2f
        /*0026*/ 	.short	(.L_7 - .L_6)
	.align		4
.L_6:
        /*0028*/ 	.word	index@(_Z10matrix_mulPdS_S_mmm)
        /*002c*/ 	.word	0x00000020


	//----- nvinfo : EIATTR_FRAME_SIZE
	.align		4
.L_7:
        /*0030*/ 	.byte	0x04, 0x11
        /*0032*/ 	.short	(.L_9 - .L_8)
	.align		4
.L_8:
        /*0034*/ 	.word	index@(_Z10matrix_mulPdS_S_mmm)
        /*0038*/ 	.word	0x00000000


	//----- nvinfo : EIATTR_REGCOUNT
	.align		4
.L_9:
        /*003c*/ 	.byte	0x04, 0x2f
        /*003e*/ 	.short	(.L_11 - .L_10)
	.align		4
.L_10:
        /*0040*/ 	.word	index@(_Z16matrix_transposePdS_mm)
        /*0044*/ 	.word	0x00000020


	//----- nvinfo : EIATTR_FRAME_SIZE
	.align		4
.L_11:
        /*0048*/ 	.byte	0x04, 0x11
        /*004a*/ 	.short	(.L_13 - .L_12)
	.align		4
.L_12:
        /*004c*/ 	.word	index@($__internal_0_$__cuda_sm20_div_u64)
        /*0050*/ 	.word	0x00000000


	//----- nvinfo : EIATTR_FRAME_SIZE
	.align		4
.L_13:
        /*0054*/ 	.byte	0x04, 0x11
        /*0056*/ 	.short	(.L_15 - .L_14)
	.align		4
.L_14:
        /*0058*/ 	.word	index@(_Z16matrix_transposePdS_mm)
        /*005c*/ 	.word	0x00000000


	//----- nvinfo : EIATTR_MIN_STACK_SIZE
	.align		4
.L_15:
        /*0060*/ 	.byte	0x04, 0x12
        /*0062*/ 	.short	(.L_17 - .L_16)
	.align		4
.L_16:
        /*0064*/ 	.word	index@(_Z16matrix_transposePdS_mm)
        /*0068*/ 	.word	0x00000000


	//----- nvinfo : EIATTR_MIN_STACK_SIZE
	.align		4
.L_17:
        /*006c*/ 	.byte	0x04, 0x12
        /*006e*/ 	.short	(.L_19 - .L_18)
	.align		4
.L_18:
        /*0070*/ 	.word	index@(_Z10matrix_mulPdS_S_mmm)
        /*0074*/ 	.word	0x00000000


	//----- nvinfo : EIATTR_MIN_STACK_SIZE
	.align		4
.L_19:
        /*0078*/ 	.byte	0x04, 0x12
        /*007a*/ 	.short	(.L_21 - .L_20)
	.align		4
.L_20:
        /*007c*/ 	.word	index@(_Z27col_average_distance_matrixPdmm)
        /*0080*/ 	.word	0x00000000
.L_21:


//--------------------- .nv.compat                --------------------------
	.section	.nv.compat,"",@"SHT_CUDA_COMPAT_INFO"
	.align	4
        /*0000*/ 	.byte	0x02, 0x09, 0x00, 0x00, 0x02, 0x02, 0x01, 0x00, 0x02, 0x05, 0x05, 0x00, 0x03, 0x07, 0x01, 0x01
        /*0010*/ 	.byte	0x02, 0x03, 0x00, 0x00, 0x02, 0x06, 0x01, 0x00, 0x04, 0x0b, 0x08, 0x00, 0x01, 0x00, 0x00, 0x00
        /*0020*/ 	.byte	0x00, 0x00, 0x00, 0x00


//--------------------- .nv.info._Z16matrix_transposePdS_mm --------------------------
	.section	.nv.info._Z16matrix_transposePdS_mm,"",@"SHT_CUDA_INFO"
	.sectionflags	@""
	.align	4


	//----- nvinfo : EIATTR_CUDA_API_VERSION
	.align		4
        /*0000*/ 	.byte	0x04, 0x37
        /*0002*/ 	.short	(.L_23 - .L_22)
.L_22:
        /*0004*/ 	.word	0x00000082


	//----- nvinfo : EIATTR_KPARAM_INFO
	.align		4
.L_23:
        /*0008*/ 	.byte	0x04, 0x17
        /*000a*/ 	.short	(.L_25 - .L_24)
.L_24:
        /*000c*/ 	.word	0x00000000
        /*0010*/ 	.short	0x0003
        /*0012*/ 	.short	0x0018
        /*0014*/ 	.byte	0x00, 0xf0, 0x21, 0x00


	//----- nvinfo : EIATTR_KPARAM_INFO
	.align		4
.L_25:
        /*0018*/ 	.byte	0x04, 0x17
        /*001a*/ 	.short	(.L_27 - .L_26)
.L_26:
        /*001c*/ 	.word	0x00000000
        /*0020*/ 	.short	0x0002
        /*0022*/ 	.short	0x0010
        /*0024*/ 	.byte	0x00, 0xf0, 0x21, 0x00


	//----- nvinfo : EIATTR_KPARAM_INFO
	.align		4
.L_27:
        /*0028*/ 	.byte	0x04, 0x17
        /*002a*/ 	.short	(.L_29 - .L_28)
.L_28:
        /*002c*/ 	.word	0x00000000
        /*0030*/ 	.short	0x0001
        /*0032*/ 	.short	0x0008
        /*0034*/ 	.byte	0x00, 0xf5, 0x21, 0x00


	//----- nvinfo : EIATTR_KPARAM_INFO
	.align		4
.L_29:
        /*0038*/ 	.byte	0x04, 0x17
        /*003a*/ 	.short	(.L_31 - .L_30)
.L_30:
        /*003c*/ 	.word	0x00000000
        /*0040*/ 	.short	0x0000
        /*0042*/ 	.short	0x0000
        /*0044*/ 	.byte	0x00, 0xf5, 0x21, 0x00


	//----- nvinfo : EIATTR_SPARSE_MMA_MASK
	.align		4
.L_31:
        /*0048*/ 	.byte	0x03, 0x50
        /*004a*/ 	.short	0x0000


	//----- nvinfo : EIATTR_MAXREG_COUNT
	.align		4
        /*004c*/ 	.byte	0x03, 0x1b
        /*004e*/ 	.short	0x00ff


	//----- nvinfo : EIATTR_MERCURY_ISA_VERSION
	.align		4
        /*0050*/ 	.byte	0x03, 0x5f
        /*0052*/ 	.short	0x0101


	//----- nvinfo : EIATTR_VRC_CTA_INIT_COUNT
	.align		4
        /*0054*/ 	.byte	0x02, 0x4a
	.zero		1
	.zero		1


	//----- nvinfo : EIATTR_EXIT_INSTR_OFFSETS
	.align		4
        /*0058*/ 	.byte	0x04, 0x1c
        /*005a*/ 	.short	(.L_33 - .L_32)


	//   ....[0]....
.L_32:
        /*005c*/ 	.word	0x00000050


	//   ....[1]....
        /*0060*/ 	.word	0x00000b20


	//----- nvinfo : EIATTR_CRS_STACK_SIZE
	.align		4
.L_33:
        /*0064*/ 	.byte	0x04, 0x1e
        /*0066*/ 	.short	(.L_35 - .L_34)
.L_34:
        /*0068*/ 	.word	0x00000000


	//----- nvinfo : EIATTR_CBANK_PARAM_SIZE
	.align		4
.L_35:
        /*006c*/ 	.byte	0x03, 0x19
        /*006e*/ 	.short	0x0020


	//----- nvinfo : EIATTR_PARAM_CBANK
	.align		4
        /*0070*/ 	.byte	0x04, 0x0a
        /*0072*/ 	.short	(.L_37 - .L_36)
	.align		4
.L_36:
        /*0074*/ 	.word	index@(.nv.constant0._Z16matrix_transposePdS_mm)
        /*0078*/ 	.short	0x0380
        /*007a*/ 	.short	0x0020


	//----- nvinfo : EIATTR_SW_WAR
	.align		4
.L_37:
        /*007c*/ 	.byte	0x04, 0x36
        /*007e*/ 	.short	(.L_39 - .L_38)
.L_38:
        /*0080*/ 	.word	0x00000008
.L_39:


//--------------------- .nv.info._Z10matrix_mulPdS_S_mmm --------------------------
	.section	.nv.info._Z10matrix_mulPdS_S_mmm,"",@"SHT_CUDA_INFO"
	.sectionflags	@""
	.align	4


	//----- nvinfo : EIATTR_CUDA_API_VERSION
	.align		4
        /*0000*/ 	.byte	0x04, 0x37
        /*0002*/ 	.short	(.L_41 - .L_40)
.L_40:
        /*0004*/ 	.word	0x00000082


	//----- nvinfo : EIATTR_KPARAM_INFO
	.align		4
.L_41:
        /*0008*/ 	.byte	0x04, 0x17
        /*000a*/ 	.short	(.L_43 - .L_42)
.L_42:
        /*000c*/ 	.word	0x00000000
        /*0010*/ 	.short	0x0005
        /*0012*/ 	.short	0x0028
        /*0014*/ 	.byte	0x00, 0xf0, 0x21, 0x00


	//----- nvinfo : EIATTR_KPARAM_INFO
	.align		4
.L_43:
        /*0018*/ 	.byte	0x04, 0x17
        /*001a*/ 	.short	(.L_45 - .L_44)
.L_44:
        /*001c*/ 	.word	0x00000000
        /*0020*/ 	.short	0x0004
        /*0022*/ 	.short	0x0020
        /*0024*/ 	.byte	0x00, 0xf0, 0x21, 0x00


	//----- nvinfo : EIATTR_KPARAM_INFO
	.align		4
.L_45:
        /*0028*/ 	.byte	0x04, 0x17
        /*002a*/ 	.short	(.L_47 - .L_46)
.L_46:
        /*002c*/ 	.word	0x00000000
        /*0030*/ 	.short	0x0003
        /*0032*/ 	.short	0x0018
        /*0034*/ 	.byte	0x00, 0xf0, 0x21, 0x00


	//----- nvinfo : EIATTR_KPARAM_INFO
	.align		4
.L_47:
        /*0038*/ 	.byte	0x04, 0x17
        /*003a*/ 	.short	(.L_49 - .L_48)
.L_48:
        /*003c*/ 	.word	0x00000000
        /*0040*/ 	.short	0x0002
        /*0042*/ 	.short	0x0010
        /*0044*/ 	.byte	0x00, 0xf5, 0x21, 0x00


	//----- nvinfo : EIATTR_KPARAM_INFO
	.align		4
.L_49:
        /*0048*/ 	.byte	0x04, 0x17
        /*004a*/ 	.short	(.L_51 - .L_50)
.L_50:
        /*004c*/ 	.word	0x00000000
        /*0050*/ 	.short	0x0001
        /*0052*/ 	.short	0x0008
        /*0054*/ 	.byte	0x00, 0xf5, 0x21, 0x00


	//----- nvinfo : EIATTR_KPARAM_INFO
	.align		4
.L_51:
        /*0058*/ 	.byte	0x04, 0x17
        /*005a*/ 	.short	(.L_53 - .L_52)
.L_52:
        /*005c*/ 	.word	0x00000000
        /*0060*/ 	.short	0x0000
        /*0062*/ 	.short	0x0000
        /*0064*/ 	.byte	0x00, 0xf5, 0x21, 0x00


	//----- nvinfo : EIATTR_SPARSE_MMA_MASK
	.align		4
.L_53:
        /*0068*/ 	.byte	0x03, 0x50
        /*006a*/ 	.short	0x0000


	//----- nvinfo : EIATTR_MAXREG_COUNT
	.align		4
        /*006c*/ 	.byte	0x03, 0x1b
        /*006e*/ 	.short	0x00ff


	//----- nvinfo : EIATTR_MERCURY_ISA_VERSION
	.align		4
        /*0070*/ 	.byte	0x03, 0x5f
        /*0072*/ 	.short	0x0101


	//----- nvinfo : EIATTR_VRC_CTA_INIT_COUNT
	.align		4
        /*0074*/ 	.byte	0x02, 0x4a
	.zero		1
	.zero		1


	//----- nvinfo : EIATTR_EXIT_INSTR_OFFSETS
	.align		4
        /*0078*/ 	.byte	0x04, 0x1c
        /*007a*/ 	.short	(.L_55 - .L_54)


	//   ....[0]....
.L_54:
        /*007c*/ 	.word	0x000000e0


	//   ....[1]....
        /*0080*/ 	.word	0x00000370


	//   ....[2]....
        /*0084*/ 	.word	0x00000630


	//   ....[3]....
        /*0088*/ 	.word	0x00001620


	//   ....[4]....
        /*008c*/ 	.word	0x000024c0


	//----- nvinfo : EIATTR_CRS_STACK_SIZE
	.align		4
.L_55:
        /*0090*/ 	.byte	0x04, 0x1e
        /*0092*/ 	.short	(.L_57 - .L_56)
.L_56:
        /*0094*/ 	.word	0x00000000


	//----- nvinfo : EIATTR_CBANK_PARAM_SIZE
	.align		4
.L_57:
        /*0098*/ 	.byte	0x03, 0x19
        /*009a*/ 	.short	0x0030


	//----- nvinfo : EIATTR_PARAM_CBANK
	.align		4
        /*009c*/ 	.byte	0x04, 0x0a
        /*009e*/ 	.short	(.L_59 - .L_58)
	.align		4
.L_58:
        /*00a0*/ 	.word	index@(.nv.constant0._Z10matrix_mulPdS_S_mmm)
        /*00a4*/ 	.short	0x0380
        /*00a6*/ 	.short	0x0030


	//----- nvinfo : EIATTR_SW_WAR
	.align		4
.L_59:
        /*00a8*/ 	.byte	0x04, 0x36
        /*00aa*/ 	.short	(.L_61 - .L_60)
.L_60:
        /*00ac*/ 	.word	0x00000008
.L_61:


//--------------------- .nv.info._Z27col_average_distance_matrixPdmm --------------------------
	.section	.nv.info._Z27col_average_distance_matrixPdmm,"",@"SHT_CUDA_INFO"
	.sectionflags	@""
	.align	4


	//----- nvinfo : EIATTR_CUDA_API_VERSION
	.align		4
        /*0000*/ 	.byte	0x04, 0x37
        /*0002*/ 	.short	(.L_63 - .L_62)
.L_62:
        /*0004*/ 	.word	0x00000082


	//----- nvinfo : EIATTR_KPARAM_INFO
	.align		4
.L_63:
        /*0008*/ 	.byte	0x04, 0x17
        /*000a*/ 	.short	(.L_65 - .L_64)
.L_64:
        /*000c*/ 	.word	0x00000000
        /*0010*/ 	.short	0x0002
        /*0012*/ 	.short	0x0010
        /*0014*/ 	.byte	0x00, 0xf0, 0x21, 0x00


	//----- nvinfo : EIATTR_KPARAM_INFO
	.align		4
.L_65:
        /*0018*/ 	.byte	0x04, 0x17
        /*001a*/ 	.short	(.L_67 - .L_66)
.L_66:
        /*001c*/ 	.word	0x00000000
        /*0020*/ 	.short	0x0001
        /*0022*/ 	.short	0x0008
        /*0024*/ 	.byte	0x00, 0xf0, 0x21, 0x00


	//----- nvinfo : EIATTR_KPARAM_INFO
	.align		4
.L_67:
        /*0028*/ 	.byte	0x04, 0x17
        /*002a*/ 	.short	(.L_69 - .L_68)
.L_68:
        /*002c*/ 	.word	0x00000000
        /*0030*/ 	.short	0x0000
        /*0032*/ 	.short	0x0000
        /*0034*/ 	.byte	0x00, 0xf5, 0x21, 0x00


	//----- nvinfo : EIATTR_SPARSE_MMA_MASK
	.align		4
.L_69:
        /*0038*/ 	.byte	0x03, 0x50
        /*003a*/ 	.short	0x0000


	//----- nvinfo : EIATTR_MAXREG_COUNT
	.align		4
        /*003c*/ 	.byte	0x03, 0x1b
        /*003e*/ 	.short	0x00ff


	//----- nvinfo : EIATTR_MERCURY_ISA_VERSION
	.align		4
        /*0040*/ 	.byte	0x03, 0x5f
        /*0042*/ 	.short	0x0101


	//----- nvinfo : EIATTR_VRC_CTA_INIT_COUNT
	.align		4
        /*0044*/ 	.byte	0x02, 0x4a
	.zero		1
	.zero		1


	//----- nvinfo : EIATTR_EXIT_INSTR_OFFSETS
	.align		4
        /*0048*/ 	.byte	0x04, 0x1c
        /*004a*/ 	.short	(.L_71 - .L_70)


	//   ....[0]....
.L_70:
        /*004c*/ 	.word	0x000000b0


	//   ....[1]....
        /*0050*/ 	.word	0x000000f0


	//   ....[2]....
        /*0054*/ 	.word	0x000003d0


	//   ....[3]....
        /*0058*/ 	.word	0x000025c0


	//----- nvinfo : EIATTR_CRS_STACK_SIZE
	.align		4
.L_71:
        /*005c*/ 	.byte	0x04, 0x1e
        /*005e*/ 	.short	(.L_73 - .L_72)
.L_72:
        /*0060*/ 	.word	0x00000000


	//----- nvinfo : EIATTR_CBANK_PARAM_SIZE
	.align		4
.L_73:
        /*0064*/ 	.byte	0x03, 0x19
        /*0066*/ 	.short	0x0018


	//----- nvinfo : EIATTR_PARAM_CBANK
	.align		4
        /*0068*/ 	.byte	0x04, 0x0a
        /*006a*/ 	.short	(.L_75 - .L_74)
	.align		4
.L_74:
        /*006c*/ 	.word	index@(.nv.constant0._Z27col_average_distance_matrixPdmm)
        /*0070*/ 	.short	0x0380
        /*0072*/ 	.short	0x0018


	//----- nvinfo : EIATTR_SW_WAR
	.align		4
.L_75:
        /*0074*/ 	.byte	0x04, 0x36
        /*0076*/ 	.short	(.L_77 - .L_76)
.L_76:
        /*0078*/ 	.word	0x00000008
.L_77:


//--------------------- .nv.callgraph             --------------------------
	.section	.nv.callgraph,"",@"SHT_CUDA_CALLGRAPH"
	.align	4
	.sectionentsize	8
	.align		4
        /*0000*/ 	.word	0x00000000
	.align		4
        /*0004*/ 	.word	0xffffffff
	.align		4
        /*0008*/ 	.word	0x00000000
	.align		4
        /*000c*/ 	.word	0xfffffffe
	.align		4
        /*0010*/ 	.word	0x00000000
	.align		4
        /*0014*/ 	.word	0xfffffffd
	.align		4
        /*0018*/ 	.word	0x00000000
	.align		4
        /*001c*/ 	.word	0xfffffffc


//--------------------- .text._Z16matrix_transposePdS_mm --------------------------
	.section	.text._Z16matrix_transposePdS_mm,"ax",@progbits
	.align	128
        .global         _Z16matrix_transposePdS_mm
        .type           _Z16matrix_transposePdS_mm,@function
        .size           _Z16matrix_transposePdS_mm,(.L_x_67 - _Z16matrix_transposePdS_mm)
        .other          _Z16matrix_transposePdS_mm,@"STO_CUDA_ENTRY STV_DEFAULT"
_Z16matrix_transposePdS_mm:
.text._Z16matrix_transposePdS_mm:
[----:B------:R-:W-:Y:S08]  /*0000*/  LDC R1, c[0x0][0x37c] ;  /* 0x0000df00ff017b82 */ /* 0x000ff00000000800 */
[----:B------:R-:W0:Y:S08]  /*0010*/  S2UR UR4, SR_CTAID.X ;  /* 0x00000000000479c3 */ /* 0x000e300000002500 */
[----:B------:R-:W0:Y:S02]  /*0020*/  LDC.64 R2, c[0x0][0x390] ;  /* 0x0000e400ff027b82 */ /* 0x000e240000000a00 */
[----:B0-----:R-:W-:-:S04]  /*0030*/  ISETP.LE.U32.AND P0, PT, R2, UR4, PT ;  /* 0x0000000402007c0c */ /* 0x001fc8000bf03070 */
[----:B------:R-:W-:-:S13]  /*0040*/  ISETP.GE.U32.AND.EX P0, PT, RZ, R3, PT, P0 ;  /* 0x00000003ff00720c */ /* 0x000fda0003f06100 */
[----:B------:R-:W-:Y:S05]  /*0050*/  @P0 EXIT ;  /* 0x000000000000094d */ /* 0x000fea0003800000 */
[----:B------:R-:W0:Y:S01]  /*0060*/  S2R R0, SR_TID.X ;  /* 0x0000000000007919 */ /* 0x000e220000002100 */
[----:B------:R-:W0:Y:S01]  /*0070*/  LDC R7, c[0x0][0x360] ;  /* 0x0000d800ff077b82 */ /* 0x000e220000000800 */
[----:B------:R-:W1:Y:S01]  /*0080*/  LDCU.64 UR6, c[0x0][0x398] ;  /* 0x00007300ff0677ac */ /* 0x000e620008000a00 */
[----:B------:R-:W-:Y:S01]  /*0090*/  BSSY.RECONVERGENT B0, `(.L_x_0) ;  /* 0x0000025000007945 */ /* 0x000fe20003800200 */
[----:B------:R-:W-:Y:S01]  /*00a0*/  UMOV UR5, URZ ;  /* 0x000000ff00057c82 */ /* 0x000fe20008000000 */
[----:B0-----:R-:W-:-:S04]  /*00b0*/  IADD3 R2, P0, PT, R7, R0, RZ ;  /* 0x0000000007027210 */ /* 0x001fc80007f1e0ff */
[C---:B-1----:R-:W-:Y:S01]  /*00c0*/  ISETP.GT.U32.AND P1, PT, R2.reuse, UR6, PT ;  /* 0x0000000602007c0c */ /* 0x042fe2000bf24070 */
[----:B------:R-:W-:Y:S01]  /*00d0*/  IMAD.X R5, RZ, RZ, RZ, P0 ;  /* 0x000000ffff057224 */ /* 0x000fe200000e06ff */
[----:B------:R-:W-:-:S04]  /*00e0*/  ISETP.GE.U32.AND P0, PT, R2, UR6, PT ;  /* 0x0000000602007c0c */ /* 0x000fc8000bf06070 */
[C---:B------:R-:W-:Y:S02]  /*00f0*/  ISETP.GT.U32.AND.EX P1, PT, R5.reuse, UR7, PT, P1 ;  /* 0x0000000705007c0c */ /* 0x040fe4000bf24110 */
[C---:B------:R-:W-:Y:S02]  /*0100*/  ISETP.GE.U32.AND.EX P0, PT, R5.reuse, UR7, PT, P0 ;  /* 0x0000000705007c0c */ /* 0x040fe4000bf06100 */
[----:B------:R-:W-:Y:S02]  /*0110*/  SEL R3, R2, UR6, P1 ;  /* 0x0000000602037c07 */ /* 0x000fe40008800000 */
[----:B------:R-:W-:Y:S02]  /*0120*/  SEL R6, RZ, 0x1, P0 ;  /* 0x00000001ff067807 */ /* 0x000fe40000000000 */
[----:B------:R-:W-:Y:S02]  /*0130*/  SEL R4, R5, UR7, P1 ;  /* 0x0000000705047c07 */ /* 0x000fe40008800000 */
[----:B------:R-:W-:-:S04]  /*0140*/  IADD3 R2, P0, P1, R3, -R2, -R6 ;  /* 0x8000000203027210 */ /* 0x000fc8000791e806 */
[----:B------:R-:W-:-:S04]  /*0150*/  IADD3.X R3, PT, PT, R4, -0x1, ~R5, P0, P1 ;  /* 0xffffffff04037810 */ /* 0x000fc800007e2c05 */
[----:B------:R-:W-:-:S13]  /*0160*/  ISETP.NE.U32.AND P0, PT, R3, RZ, PT ;  /* 0x000000ff0300720c */ /* 0x000fda0003f05070 */
[----:B------:R-:W-:Y:S05]  /*0170*/  @P0 BRA `(.L_x_1) ;  /* 0x0000000000500947 */ /* 0x000fea0003800000 */
[----:B------:R-:W0:Y:S01]  /*0180*/  I2F.U32.RP R3, R7 ;  /* 0x0000000700037306 */ /* 0x000e220000209000 */
[----:B------:R-:W-:-:S07]  /*0190*/  ISETP.NE.U32.AND P2, PT, R7, RZ, PT ;  /* 0x000000ff0700720c */ /* 0x000fce0003f45070 */
[----:B0-----:R-:W0:Y:S02]  /*01a0*/  MUFU.RCP R3, R3 ;  /* 0x0000000300037308 */ /* 0x001e240000001000 */
[----:B0-----:R-:W-:-:S06]  /*01b0*/  VIADD R4, R3, 0xffffffe ;  /* 0x0ffffffe03047836 */ /* 0x001fcc0000000000 */
[----:B------:R0:W1:Y:S02]  /*01c0*/  F2I.FTZ.U32.TRUNC.NTZ R5, R4 ;  /* 0x0000000400057305 */ /* 0x000064000021f000 */
[----:B0-----:R-:W-:Y:S02]  /*01d0*/  IMAD.MOV.U32 R4, RZ, RZ, RZ ;  /* 0x000000ffff047224 */ /* 0x001fe400078e00ff */
[----:B-1----:R-:W-:-:S04]  /*01e0*/  IMAD.MOV R8, RZ, RZ, -R5 ;  /* 0x000000ffff087224 */ /* 0x002fc800078e0a05 */
[----:B------:R-:W-:-:S04]  /*01f0*/  IMAD R9, R8, R7, RZ ;  /* 0x0000000708097224 */ /* 0x000fc800078e02ff */
[----:B------:R-:W-:-:S04]  /*0200*/  IMAD.HI.U32 R5, R5, R9, R4 ;  /* 0x0000000905057227 */ /* 0x000fc800078e0004 */
[----:B------:R-:W-:Y:S02]  /*0210*/  IMAD.MOV.U32 R9, RZ, RZ, RZ ;  /* 0x000000ffff097224 */ /* 0x000fe400078e00ff */
[----:B------:R-:W-:-:S04]  /*0220*/  IMAD.HI.U32 R8, R5, R2, RZ ;  /* 0x0000000205087227 */ /* 0x000fc800078e00ff */
[----:B------:R-:W-:-:S04]  /*0230*/  IMAD.MOV R5, RZ, RZ, -R8 ;  /* 0x000000ffff057224 */ /* 0x000fc800078e0a08 */
[----:B------:R-:W-:-:S05]  /*0240*/  IMAD R2, R7, R5, R2 ;  /* 0x0000000507027224 */ /* 0x000fca00078e0202 */
[----:B------:R-:W-:-:S13]  /*0250*/  ISETP.GE.U32.AND P0, PT, R2, R7, PT ;  /* 0x000000070200720c */ /* 0x000fda0003f06070 */
[----:B------:R-:W-:Y:S01]  /*0260*/  @P0 IADD3 R2, PT, PT, R2, -R7, RZ ;  /* 0x8000000702020210 */ /* 0x000fe20007ffe0ff */
[----:B------:R-:W-:-:S03]  /*0270*/  @P0 VIADD R8, R8, 0x1 ;  /* 0x0000000108080836 */ /* 0x000fc60000000000 */
[----:B------:R-:W-:-:S13]  /*0280*/  ISETP.GE.U32.AND P1, PT, R2, R7, PT ;  /* 0x000000070200720c */ /* 0x000fda0003f26070 */
[----:B------:R-:W-:Y:S01]  /*0290*/  @P1 VIADD R8, R8, 0x1 ;  /* 0x0000000108081836 */ /* 0x000fe20000000000 */
[----:B------:R-:W-:Y:S01]  /*02a0*/  @!P2 LOP3.LUT R8, RZ, R7, RZ, 0x33, !PT ;  /* 0x00000007ff08a212 */ /* 0x000fe200078e33ff */
[----:B------:R-:W-:Y:S06]  /*02b0*/  BRA `(.L_x_2) ;  /* 0x0000000000087947 */ /* 0x000fec0003800000 */
.L_x_1:
[----:B------:R-:W-:-:S07]  /*02c0*/  MOV R4, 0x2e0 ;  /* 0x000002e000047802 */ /* 0x000fce0000000f00 */
[----:B------:R-:W-:Y:S05]  /*02d0*/  CALL.REL.NOINC `($__internal_0_$__cuda_sm20_div_u64) ;  /* 0x0000000800147944 */ /* 0x000fea0003c00000 */
.L_x_2:
[----:B------:R-:W-:Y:S05]  /*02e0*/  BSYNC.RECONVERGENT B0 ;  /* 0x0000000000007941 */ /* 0x000fea0003800200 */
.L_x_0:
[----:B------:R-:W-:Y:S01]  /*02f0*/  IADD3 R6, P0, PT, R8, R6, RZ ;  /* 0x0000000608067210 */ /* 0x000fe20007f1e0ff */
[----:B------:R-:W0:Y:S04]  /*0300*/  LDCU UR6, c[0x0][0x370] ;  /* 0x00006e00ff0677ac */ /* 0x000e280008000800 */
[----:B------:R-:W-:Y:S01]  /*0310*/  IMAD.X R8, RZ, RZ, R9, P0 ;  /* 0x000000ffff087224 */ /* 0x000fe200000e0609 */
[----:B------:R-:W1:Y:S07]  /*0320*/  LDCU.64 UR8, c[0x0][0x358] ;  /* 0x00006b00ff0877ac */ /* 0x000e6e0008000a00 */
.L_x_8:
[----:B--2---:R-:W2:Y:S01]  /*0330*/  LDC.64 R4, c[0x0][0x398] ;  /* 0x0000e600ff047b82 */ /* 0x004ea20000000a00 */
[----:B---3--:R-:W3:Y:S01]  /*0340*/  LDCU.128 UR12, c[0x0][0x380] ;  /* 0x00007000ff0c77ac */ /* 0x008ee20008000c00 */
[----:B------:R-:W-:Y:S01]  /*0350*/  BSSY.RECONVERGENT B0, `(.L_x_3) ;  /* 0x0000077000007945 */ /* 0x000fe20003800200 */
[----:B--2---:R-:W-:-:S04]  /*0360*/  ISETP.GE.U32.AND P0, PT, R0, R4, PT ;  /* 0x000000040000720c */ /* 0x004fc80003f06070 */
[----:B------:R-:W-:-:S13]  /*0370*/  ISETP.GE.U32.AND.EX P0, PT, RZ, R5, PT, P0 ;  /* 0x00000005ff00720c */ /* 0x000fda0003f06100 */
[----:B---34-:R-:W-:Y:S05]  /*0380*/  @P0 BRA `(.L_x_4) ;  /* 0x0000000400cc0947 */ /* 0x018fea0003800000 */
[----:B------:R-:W-:Y:S01]  /*0390*/  LOP3.LUT R24, R6, 0x3, RZ, 0xc0, !PT ;  /* 0x0000000306187812 */ /* 0x000fe200078ec0ff */
[----:B------:R-:W-:Y:S01]  /*03a0*/  BSSY.RECONVERGENT B1, `(.L_x_5) ;  /* 0x0000037000017945 */ /* 0x000fe20003800200 */
[----:B------:R-:W-:Y:S01]  /*03b0*/  MOV R2, R0 ;  /* 0x0000000000027202 */ /* 0x000fe20000000f00 */
[----:B------:R-:W-:Y:S01]  /*03c0*/  IMAD.MOV.U32 R3, RZ, RZ, RZ ;  /* 0x000000ffff037224 */ /* 0x000fe200078e00ff */
[----:B------:R-:W-:-:S04]  /*03d0*/  ISETP.NE.U32.AND P0, PT, R24, 0x3, PT ;  /* 0x000000031800780c */ /* 0x000fc80003f05070 */
[----:B------:R-:W-:-:S13]  /*03e0*/  ISETP.NE.AND.EX P0, PT, RZ, RZ, PT, P0 ;  /* 0x000000ffff00720c */ /* 0x000fda0003f05300 */
[----:B------:R-:W-:Y:S05]  /*03f0*/  @!P0 BRA `(.L_x_6) ;  /* 0x0000000000c48947 */ /* 0x000fea0003800000 */
[----:B------:R-:W2:Y:S01]  /*0400*/  LDC.64 R12, c[0x0][0x380] ;  /* 0x0000e000ff0c7b82 */ /* 0x000ea20000000a00 */
[C---:B------:R-:W-:Y:S02]  /*0410*/  IMAD R10, R4.reuse, UR5, RZ ;  /* 0x00000005040a7c24 */ /* 0x040fe4000f8e02ff */
[----:B------:R-:W-:-:S04]  /*0420*/  IMAD.WIDE.U32 R2, R4, UR4, R2 ;  /* 0x0000000404027c25 */ /* 0x000fc8000f8e0002 */
[----:B------:R-:W-:Y:S01]  /*0430*/  IMAD R9, R5, UR4, R10 ;  /* 0x0000000405097c24 */ /* 0x000fe2000f8e020a */
[----:B------:R-:W3:Y:S03]  /*0440*/  LDC.64 R14, c[0x0][0x390] ;  /* 0x0000e400ff0e7b82 */ /* 0x000ee60000000a00 */
[----:B------:R-:W-:-:S05]  /*0450*/  IMAD.IADD R3, R3, 0x1, R9 ;  /* 0x0000000103037824 */ /* 0x000fca00078e0209 */
[----:B------:R-:W4:Y:S01]  /*0460*/  LDC.64 R16, c[0x0][0x388] ;  /* 0x0000e200ff107b82 */ /* 0x000f220000000a00 */
[----:B--2---:R-:W-:-:S04]  /*0470*/  LEA R18, P0, R2, R12, 0x3 ;  /* 0x0000000c02127211 */ /* 0x004fc800078018ff */
[----:B------:R-:W-:-:S06]  /*0480*/  LEA.HI.X R19, R2, R13, R3, 0x3, P0 ;  /* 0x0000000d02137211 */ /* 0x000fcc00000f1c03 */
[----:B-1----:R-:W2:Y:S01]  /*0490*/  LDG.E.64 R18, desc[UR8][R18.64] ;  /* 0x0000000812127981 */ /* 0x002ea2000c1e1b00 */
[----:B------:R-:W-:Y:S02]  /*04a0*/  IMAD.U32 R10, RZ, RZ, UR4 ;  /* 0x00000004ff0a7e24 */ /* 0x000fe4000f8e00ff */
[----:B------:R-:W-:Y:S02]  /*04b0*/  IMAD.U32 R11, RZ, RZ, UR5 ;  /* 0x00000005ff0b7e24 */ /* 0x000fe4000f8e00ff */
[----:B---3--:R-:W-:-:S04]  /*04c0*/  IMAD.WIDE.U32 R2, R0, R14, R10 ;  /* 0x0000000e00027225 */ /* 0x008fc800078e000a */
[----:B------:R-:W-:Y:S01]  /*04d0*/  IMAD R3, R0, R15, R3 ;  /* 0x0000000f00037224 */ /* 0x000fe200078e0203 */
[----:B----4-:R-:W-:-:S04]  /*04e0*/  LEA R20, P0, R2, R16, 0x3 ;  /* 0x0000001002147211 */ /* 0x010fc800078018ff */
[----:B------:R-:W-:Y:S01]  /*04f0*/  LEA.HI.X R21, R2, R17, R3, 0x3, P0 ;  /* 0x0000001102157211 */ /* 0x000fe200000f1c03 */
[----:B------:R-:W-:Y:S01]  /*0500*/  IMAD.MOV.U32 R3, RZ, RZ, RZ ;  /* 0x000000ffff037224 */ /* 0x000fe200078e00ff */
[----:B------:R-:W-:Y:S02]  /*0510*/  ISETP.NE.U32.AND P0, PT, R24, RZ, PT ;  /* 0x000000ff1800720c */ /* 0x000fe40003f05070 */
[----:B------:R-:W-:Y:S02]  /*0520*/  IADD3 R2, PT, PT, R7, R0, RZ ;  /* 0x0000000007027210 */ /* 0x000fe40007ffe0ff */
[----:B------:R-:W-:Y:S01]  /*0530*/  ISETP.NE.AND.EX P0, PT, RZ, RZ, PT, P0 ;  /* 0x000000ffff00720c */ /* 0x000fe20003f05300 */
[----:B--2---:R2:W-:-:S12]  /*0540*/  STG.E.64 desc[UR8][R20.64], R18 ;  /* 0x0000001214007986 */ /* 0x0045d8000c101b08 */
[----:B------:R-:W-:Y:S05]  /*0550*/  @!P0 BRA `(.L_x_6) ;  /* 0x00000000006c8947 */ /* 0x000fea0003800000 */
[----:B--2---:R-:W-:-:S04]  /*0560*/  IMAD.WIDE.U32 R18, R4, UR4, R2 ;  /* 0x0000000404127c25 */ /* 0x004fc8000f8e0002 */
[----:B------:R-:W-:Y:S01]  /*0570*/  IMAD.IADD R3, R9, 0x1, R19 ;  /* 0x0000000109037824 */ /* 0x000fe200078e0213 */
[----:B------:R-:W-:-:S04]  /*0580*/  LEA R26, P0, R18, R12, 0x3 ;  /* 0x0000000c121a7211 */ /* 0x000fc800078018ff */
[----:B------:R-:W-:-:S05]  /*0590*/  LEA.HI.X R27, R18, R13, R3, 0x3, P0 ;  /* 0x0000000d121b7211 */ /* 0x000fca00000f1c03 */
[----:B------:R-:W2:Y:S01]  /*05a0*/  LDG.E.64 R18, desc[UR8][R26.64] ;  /* 0x000000081a127981 */ /* 0x000ea2000c1e1b00 */
[----:B------:R-:W-:-:S04]  /*05b0*/  IMAD.WIDE.U32 R20, R2, R14, R10 ;  /* 0x0000000e02147225 */ /* 0x000fc800078e000a */
[----:B------:R-:W-:Y:S01]  /*05c0*/  IMAD R3, R2, R15, R21 ;  /* 0x0000000f02037224 */ /* 0x000fe200078e0215 */
[----:B------:R-:W-:Y:S01]  /*05d0*/  LEA R22, P0, R20, R16, 0x3 ;  /* 0x0000001014167211 */ /* 0x000fe200078018ff */
[----:B------:R-:W-:-:S03]  /*05e0*/  IMAD.IADD R2, R2, 0x1, R7 ;  /* 0x0000000102027824 */ /* 0x000fc600078e0207 */
[----:B------:R-:W-:Y:S01]  /*05f0*/  LEA.HI.X R23, R20, R17, R3, 0x3, P0 ;  /* 0x0000001114177211 */ /* 0x000fe200000f1c03 */
[----:B------:R-:W-:Y:S01]  /*0600*/  IMAD.MOV.U32 R3, RZ, RZ, RZ ;  /* 0x000000ffff037224 */ /* 0x000fe200078e00ff */
[----:B------:R-:W-:-:S04]  /*0610*/  ISETP.NE.U32.AND P0, PT, R24, 0x1, PT ;  /* 0x000000011800780c */ /* 0x000fc80003f05070 */
[----:B------:R-:W-:Y:S01]  /*0620*/  ISETP.NE.AND.EX P0, PT, RZ, RZ, PT, P0 ;  /* 0x000000ffff00720c */ /* 0x000fe20003f05300 */
[----:B--2---:R3:W-:-:S12]  /*0630*/  STG.E.64 desc[UR8][R22.64], R18 ;  /* 0x0000001216007986 */ /* 0x0047d8000c101b08 */
[----:B------:R-:W-:Y:S05]  /*0640*/  @!P0 BRA `(.L_x_6) ;  /* 0x0000000000308947 */ /* 0x000fea0003800000 */
[----:B---3--:R-:W-:-:S05]  /*0650*/  IMAD.WIDE.U32 R18, R4, UR4, R2 ;  /* 0x0000000404127c25 */ /* 0x008fca000f8e0002 */
[----:B------:R-:W-:Y:S02]  /*0660*/  IADD3 R9, PT, PT, R9, R19, RZ ;  /* 0x0000001309097210 */ /* 0x000fe40007ffe0ff */
[----:B------:R-:W-:-:S04]  /*0670*/  LEA R12, P0, R18, R12, 0x3 ;  /* 0x0000000c120c7211 */ /* 0x000fc800078018ff */
[----:B------:R-:W-:-:S06]  /*0680*/  LEA.HI.X R13, R18, R13, R9, 0x3, P0 ;  /* 0x0000000d120d7211 */ /* 0x000fcc00000f1c09 */
[----:B------:R-:W2:Y:S01]  /*0690*/  LDG.E.64 R12, desc[UR8][R12.64] ;  /* 0x000000080c0c7981 */ /* 0x000ea2000c1e1b00 */
[----:B------:R-:W-:-:S04]  /*06a0*/  IMAD.WIDE.U32 R10, R2, R14, R10 ;  /* 0x0000000e020a7225 */ /* 0x000fc800078e000a */
[----:B------:R-:W-:Y:S01]  /*06b0*/  IMAD R15, R2, R15, R11 ;  /* 0x0000000f020f7224 */ /* 0x000fe200078e020b */
[----:B------:R-:W-:Y:S01]  /*06c0*/  LEA R16, P0, R10, R16, 0x3 ;  /* 0x000000100a107211 */ /* 0x000fe200078018ff */
[----:B------:R-:W-:Y:S02]  /*06d0*/  IMAD.IADD R2, R2, 0x1, R7 ;  /* 0x0000000102027824 */ /* 0x000fe400078e0207 */
[----:B------:R-:W-:Y:S01]  /*06e0*/  IMAD.MOV.U32 R3, RZ, RZ, RZ ;  /* 0x000000ffff037224 */ /* 0x000fe200078e00ff */
[----:B------:R-:W-:-:S05]  /*06f0*/  LEA.HI.X R17, R10, R17, R15, 0x3, P0 ;  /* 0x000000110a117211 */ /* 0x000fca00000f1c0f */
[----:B--2---:R4:W-:Y:S04]  /*0700*/  STG.E.64 desc[UR8][R16.64], R12 ;  /* 0x0000000c10007986 */ /* 0x0049e8000c101b08 */
.L_x_6:
[----:B01----:R-:W-:Y:S05]  /*0710*/  BSYNC.RECONVERGENT B1 ;  /* 0x0000000000017941 */ /* 0x003fea0003800200 */
.L_x_5:
[----:B------:R-:W-:-:S04]  /*0720*/  ISETP.GE.U32.AND P0, PT, R6, 0x3, PT ;  /* 0x000000030600780c */ /* 0x000fc80003f06070 */
[----:B------:R-:W-:-:S13]  /*0730*/  ISETP.GE.U32.AND.EX P0, PT, R8, RZ, PT, P0 ;  /* 0x000000ff0800720c */ /* 0x000fda0003f06100 */
[----:B------:R-:W-:Y:S05]  /*0740*/  @!P0 BRA `(.L_x_4) ;  /* 0x0000000000dc8947 */ /* 0x000fea0003800000 */
[----:B------:R-:W0:Y:S01]  /*0750*/  LDC.64 R10, c[0x0][0x390] ;  /* 0x0000e400ff0a7b82 */ /* 0x000e220000000a00 */
[----:B----4-:R-:W-:Y:S01]  /*0760*/  IMAD.SHL.U32 R12, R7, 0x8, RZ ;  /* 0x00000008070c7824 */ /* 0x010fe200078e00ff */
[----:B------:R-:W-:-:S07]  /*0770*/  SHF.R.U32.HI R9, RZ, 0x1d, R7 ;  /* 0x0000001dff097819 */ /* 0x000fce0000011607 */
.L_x_7:
[----:B------:R-:W-:Y:S01]  /*0780*/  MOV R15, R3 ;  /* 0x00000003000f7202 */ /* 0x000fe20000000f00 */
[C---:B------:R-:W-:Y:S02]  /*0790*/  IMAD R16, R4.reuse, UR5, RZ ;  /* 0x0000000504107c24 */ /* 0x040fe4000f8e02ff */
[----:B------:R-:W-:Y:S02]  /*07a0*/  IMAD.MOV.U32 R14, RZ, RZ, R2 ;  /* 0x000000ffff0e7224 */ /* 0x000fe400078e0002 */
[----:B------:R-:W-:Y:S02]  /*07b0*/  IMAD R13, R5, UR4, R16 ;  /* 0x00000004050d7c24 */ /* 0x000fe4000f8e0210 */
[----:B------:R-:W-:-:S04]  /*07c0*/  IMAD.WIDE.U32 R14, R4, UR4, R14 ;  /* 0x00000004040e7c25 */ /* 0x000fc8000f8e000e */
[----:B------:R-:W-:Y:S01]  /*07d0*/  IMAD.IADD R15, R13, 0x1, R15 ;  /* 0x000000010d0f7824 */ /* 0x000fe200078e020f */
[----:B---3--:R-:W-:-:S04]  /*07e0*/  LEA R22, P0, R14, UR12, 0x3 ;  /* 0x0000000c0e167c11 */ /* 0x008fc8000f8018ff */
[----:B------:R-:W-:-:S05]  /*07f0*/  LEA.HI.X R23, R14, UR13, R15, 0x3, P0 ;  /* 0x0000000d0e177c11 */ /* 0x000fca00080f1c0f */
[----:B------:R-:W3:Y:S01]  /*0800*/  LDG.E.64 R16, desc[UR8][R22.64] ;  /* 0x0000000816107981 */ /* 0x000ee2000c1e1b00 */
[----:B0-----:R-:W-:Y:S01]  /*0810*/  IMAD R3, R3, R10, RZ ;  /* 0x0000000a03037224 */ /* 0x001fe200078e02ff */
[----:B------:R-:W-:Y:S01]  /*0820*/  IADD3 R14, P1, PT, R12, R22, RZ ;  /* 0x000000160c0e7210 */ /* 0x000fe20007f3e0ff */
[----:B--2---:R-:W-:-:S04]  /*0830*/  IMAD.WIDE.U32 R18, R2, R10, UR4 ;  /* 0x0000000402127e25 */ /* 0x004fc8000f8e000a */
[----:B------:R-:W-:Y:S01]  /*0840*/  IMAD R3, R2, R11, R3 ;  /* 0x0000000b02037224 */ /* 0x000fe200078e0203 */
[----:B------:R-:W-:Y:S01]  /*0850*/  LEA R20, P0, R18, UR14, 0x3 ;  /* 0x0000000e12147c11 */ /* 0x000fe2000f8018ff */
[----:B------:R-:W-:Y:S02]  /*0860*/  IMAD.X R15, R9, 0x1, R23, P1 ;  /* 0x00000001090f7824 */ /* 0x000fe400008e0617 */
[----:B------:R-:W-:-:S05]  /*0870*/  IMAD.IADD R3, R19, 0x1, R3 ;  /* 0x0000000113037824 */ /* 0x000fca00078e0203 */
[----:B------:R-:W-:Y:S01]  /*0880*/  LEA.HI.X R21, R18, UR15, R3, 0x3, P0 ;  /* 0x0000000f12157c11 */ /* 0x000fe200080f1c03 */
[----:B------:R-:W-:-:S04]  /*0890*/  IMAD.IADD R18, R7, 0x1, R2 ;  /* 0x0000000107127824 */ /* 0x000fc800078e0202 */
[----:B---3--:R0:W-:Y:S04]  /*08a0*/  STG.E.64 desc[UR8][R20.64], R16 ;  /* 0x0000001014007986 */ /* 0x0081e8000c101b08 */
[----:B------:R-:W2:Y:S01]  /*08b0*/  LDG.E.64 R22, desc[UR8][R14.64] ;  /* 0x000000080e167981 */ /* 0x000ea2000c1e1b00 */
[----:B------:R-:W-:Y:S01]  /*08c0*/  IMAD.WIDE.U32 R2, R18, R10, UR4 ;  /* 0x0000000412027e25 */ /* 0x000fe2000f8e000a */
[----:B------:R-:W-:-:S03]  /*08d0*/  IADD3 R28, P1, PT, R12, R14, RZ ;  /* 0x0000000e0c1c7210 */ /* 0x000fc60007f3e0ff */
[----:B------:R-:W-:Y:S01]  /*08e0*/  IMAD R3, R18, R11, R3 ;  /* 0x0000000b12037224 */ /* 0x000fe200078e0203 */
[C---:B------:R-:W-:Y:S02]  /*08f0*/  LEA R24, P0, R2.reuse, UR14, 0x3 ;  /* 0x0000000e02187c11 */ /* 0x040fe4000f8018ff */
[----:B------:R-:W-:Y:S02]  /*0900*/  IADD3.X R29, PT, PT, R9, R15, RZ, P1, !PT ;  /* 0x0000000f091d7210 */ /* 0x000fe40000ffe4ff */
[----:B------:R-:W-:Y:S01]  /*0910*/  LEA.HI.X R25, R2, UR15, R3, 0x3, P0 ;  /* 0x0000000f02197c11 */ /* 0x000fe200080f1c03 */
[--C-:B------:R-:W-:Y:S02]  /*0920*/  IMAD.IADD R26, R18, 0x1, R7.reuse ;  /* 0x00000001121a7824 */ /* 0x100fe400078e0207 */
[----:B0-----:R-:W-:Y:S02]  /*0930*/  IMAD.MOV.U32 R17, RZ, RZ, RZ ;  /* 0x000000ffff117224 */ /* 0x001fe400078e00ff */
[C---:B------:R-:W-:Y:S01]  /*0940*/  IMAD.IADD R16, R26.reuse, 0x1, R7 ;  /* 0x000000011a107824 */ /* 0x040fe200078e0207 */
[----:B--2---:R-:W-:Y:S04]  /*0950*/  STG.E.64 desc[UR8][R24.64], R22 ;  /* 0x0000001618007986 */ /* 0x004fe8000c101b08 */
[----:B------:R-:W2:Y:S01]  /*0960*/  LDG.E.64 R2, desc[UR8][R28.64] ;  /* 0x000000081c027981 */ /* 0x000ea2000c1e1b00 */
[----:B------:R-:W-:-:S04]  /*0970*/  IMAD.WIDE.U32 R20, R26, R10, UR4 ;  /* 0x000000041a147e25 */ /* 0x000fc8000f8e000a */
[----:B------:R-:W-:Y:S01]  /*0980*/  IMAD.WIDE.U32 R18, R4, UR4, R16 ;  /* 0x0000000404127c25 */ /* 0x000fe2000f8e0010 */
[----:B------:R-:W-:-:S03]  /*0990*/  LEA R14, P0, R20, UR14, 0x3 ;  /* 0x0000000e140e7c11 */ /* 0x000fc6000f8018ff */
[----:B------:R-:W-:Y:S01]  /*09a0*/  IMAD R15, R26, R11, R21 ;  /* 0x0000000b1a0f7224 */ /* 0x000fe200078e0215 */
[----:B------:R-:W-:Y:S01]  /*09b0*/  LEA R26, P1, R18, UR12, 0x3 ;  /* 0x0000000c121a7c11 */ /* 0x000fe2000f8218ff */
[----:B------:R-:W-:-:S03]  /*09c0*/  IMAD.IADD R13, R13, 0x1, R19 ;  /* 0x000000010d0d7824 */ /* 0x000fc600078e0213 */
[----:B------:R-:W-:Y:S02]  /*09d0*/  LEA.HI.X R15, R20, UR15, R15, 0x3, P0 ;  /* 0x0000000f140f7c11 */ /* 0x000fe400080f1c0f */
[----:B------:R-:W-:-:S03]  /*09e0*/  LEA.HI.X R27, R18, UR13, R13, 0x3, P1 ;  /* 0x0000000d121b7c11 */ /* 0x000fc600088f1c0d */
[----:B--2---:R0:W-:Y:S04]  /*09f0*/  STG.E.64 desc[UR8][R14.64], R2 ;  /* 0x000000020e007986 */ /* 0x0041e8000c101b08 */
[----:B------:R-:W2:Y:S01]  /*0a00*/  LDG.E.64 R26, desc[UR8][R26.64] ;  /* 0x000000081a1a7981 */ /* 0x000ea2000c1e1b00 */
[C---:B------:R-:W-:Y:S01]  /*0a10*/  IMAD.WIDE.U32 R18, R16.reuse, R10, UR4 ;  /* 0x0000000410127e25 */ /* 0x040fe2000f8e000a */
[----:B------:R-:W-:-:S03]  /*0a20*/  IADD3 R17, PT, PT, R16, R7, RZ ;  /* 0x0000000710117210 */ /* 0x000fc60007ffe0ff */
[----:B------:R-:W-:Y:S01]  /*0a30*/  IMAD R13, R16, R11, R19 ;  /* 0x0000000b100d7224 */ /* 0x000fe200078e0213 */
[----:B------:R-:W-:-:S04]  /*0a40*/  LEA R20, P0, R18, UR14, 0x3 ;  /* 0x0000000e12147c11 */ /* 0x000fc8000f8018ff */
[----:B------:R-:W-:Y:S01]  /*0a50*/  LEA.HI.X R21, R18, UR15, R13, 0x3, P0 ;  /* 0x0000000f12157c11 */ /* 0x000fe200080f1c0d */
[----:B0-----:R-:W-:Y:S01]  /*0a60*/  IMAD.MOV.U32 R2, RZ, RZ, R17 ;  /* 0x000000ffff027224 */ /* 0x001fe200078e0011 */
[----:B------:R-:W-:Y:S01]  /*0a70*/  ISETP.GE.U32.AND P0, PT, R17, R4, PT ;  /* 0x000000041100720c */ /* 0x000fe20003f06070 */
[----:B------:R-:W-:-:S03]  /*0a80*/  IMAD.MOV.U32 R3, RZ, RZ, RZ ;  /* 0x000000ffff037224 */ /* 0x000fc600078e00ff */
[----:B------:R-:W-:Y:S01]  /*0a90*/  ISETP.GE.U32.AND.EX P0, PT, RZ, R5, PT, P0 ;  /* 0x00000005ff00720c */ /* 0x000fe20003f06100 */
[----:B--2---:R0:W-:-:S12]  /*0aa0*/  STG.E.64 desc[UR8][R20.64], R26 ;  /* 0x0000001a14007986 */ /* 0x0041d8000c101b08 */
[----:B------:R-:W-:Y:S05]  /*0ab0*/  @!P0 BRA `(.L_x_7) ;  /* 0xfffffffc00308947 */ /* 0x000fea000383ffff */
.L_x_4:
[----:B01----:R-:W-:Y:S05]  /*0ac0*/  BSYNC.RECONVERGENT B0 ;  /* 0x0000000000007941 */ /* 0x003fea0003800200 */
.L_x_3:
[----:B------:R-:W0:Y:S01]  /*0ad0*/  LDCU.64 UR10, c[0x0][0x390] ;  /* 0x00007200ff0a77ac */ /* 0x000e220008000a00 */
[----:B------:R-:W-:-:S04]  /*0ae0*/  UIADD3 UR4, UPT, UPT, UR6, UR4, URZ ;  /* 0x0000000406047290 */ /* 0x000fc8000fffe0ff */
[----:B0-----:R-:W-:-:S04]  /*0af0*/  UISETP.GE.U32.AND UP0, UPT, UR4, UR10, UPT ;  /* 0x0000000a0400728c */ /* 0x001fc8000bf06070 */
[----:B------:R-:W-:-:S09]  /*0b00*/  UISETP.GE.U32.AND.EX UP0, UPT, URZ, UR11, UPT, UP0 ;  /* 0x0000000bff00728c */ /* 0x000fd2000bf06100 */
[----:B------:R-:W-:Y:S05]  /*0b10*/  BRA.U !UP0, `(.L_x_8) ;  /* 0xfffffff908047547 */ /* 0x000fea000b83ffff */
[----:B------:R-:W-:Y:S05]  /*0b20*/  EXIT ;  /* 0x000000000000794d */ /* 0x000fea0003800000 */
        .weak           $__internal_0_$__cuda_sm20_div_u64
        .type           $__internal_0_$__cuda_sm20_div_u64,@function
        .size           $__internal_0_$__cuda_sm20_div_u64,(.L_x_67 - $__internal_0_$__cuda_sm20_div_u64)
$__internal_0_$__cuda_sm20_div_u64:
[----:B------:R-:W-:Y:S02]  /*0b30*/  IMAD.MOV.U32 R12, RZ, RZ, R7 ;  /* 0x000000ffff0c7224 */ /* 0x000fe400078e0007 */
[----:B------:R-:W-:-:S04]  /*0b40*/  IMAD.MOV.U32 R13, RZ, RZ, RZ ;  /* 0x000000ffff0d7224 */ /* 0x000fc800078e00ff */
[----:B------:R-:W0:Y:S08]  /*0b50*/  I2F.U64.RP R5, R12 ;  /* 0x0000000c00057312 */ /* 0x000e300000309000 */
[----:B0-----:R-:W0:Y:S02]  /*0b60*/  MUFU.RCP R5, R5 ;  /* 0x0000000500057308 */ /* 0x001e240000001000 */
[----:B0-----:R-:W-:-:S06]  /*0b70*/  IADD3 R8, PT, PT, R5, 0x1ffffffe, RZ ;  /* 0x1ffffffe05087810 */ /* 0x001fcc0007ffe0ff */
[----:B------:R-:W0:Y:S02]  /*0b80*/  F2I.U64.TRUNC R8, R8 ;  /* 0x0000000800087311 */ /* 0x000e24000020d800 */
[----:B0-----:R-:W-:-:S04]  /*0b90*/  IMAD.WIDE.U32 R10, R8, R7, RZ ;  /* 0x00000007080a7225 */ /* 0x001fc800078e00ff */
[----:B------:R-:W-:Y:S01]  /*0ba0*/  IMAD R11, R9, R7, R11 ;  /* 0x00000007090b7224 */ /* 0x000fe200078e020b */
[----:B------:R-:W-:-:S05]  /*0bb0*/  IADD3 R15, P0, PT, RZ, -R10, RZ ;  /* 0x8000000aff0f7210 */ /* 0x000fca0007f1e0ff */
[----:B------:R-:W-:-:S04]  /*0bc0*/  IMAD.HI.U32 R10, R8, R15, RZ ;  /* 0x0000000f080a7227 */ /* 0x000fc800078e00ff */
[----:B------:R-:W-:Y:S02]  /*0bd0*/  IMAD.X R17, RZ, RZ, ~R11, P0 ;  /* 0x000000ffff117224 */ /* 0x000fe400000e0e0b */
[----:B------:R-:W-:Y:S02]  /*0be0*/  IMAD.MOV.U32 R11, RZ, RZ, R8 ;  /* 0x000000ffff0b7224 */ /* 0x000fe400078e0008 */
[-C--:B------:R-:W-:Y:S02]  /*0bf0*/  IMAD R13, R9, R17.reuse, RZ ;  /* 0x00000011090d7224 */ /* 0x080fe400078e02ff */
[----:B------:R-:W-:-:S04]  /*0c00*/  IMAD.WIDE.U32 R10, P0, R8, R17, R10 ;  /* 0x00000011080a7225 */ /* 0x000fc8000780000a */
[----:B------:R-:W-:-:S04]  /*0c10*/  IMAD.HI.U32 R5, R9, R17, RZ ;  /* 0x0000001109057227 */ /* 0x000fc800078e00ff */
[----:B------:R-:W-:-:S04]  /*0c20*/  IMAD.HI.U32 R10, P1, R9, R15, R10 ;  /* 0x0000000f090a7227 */ /* 0x000fc8000782000a */
[----:B------:R-:W-:Y:S01]  /*0c30*/  IMAD.X R5, R5, 0x1, R9, P0 ;  /* 0x0000000105057824 */ /* 0x000fe200000e0609 */
[----:B------:R-:W-:-:S04]  /*0c40*/  IADD3 R11, P2, PT, R13, R10, RZ ;  /* 0x0000000a0d0b7210 */ /* 0x000fc80007f5e0ff */
[----:B------:R-:W-:Y:S01]  /*0c50*/  IADD3.X R5, PT, PT, RZ, RZ, R5, P2, P1 ;  /* 0x000000ffff057210 */ /* 0x000fe200017e2405 */
[----:B------:R-:W-:-:S03]  /*0c60*/  IMAD.WIDE.U32 R8, R11, R7, RZ ;  /* 0x000000070b087225 */ /* 0x000fc600078e00ff */
[----:B------:R-:W-:Y:S01]  /*0c70*/  IADD3 R13, P0, PT, RZ, -R8, RZ ;  /* 0x80000008ff0d7210 */ /* 0x000fe20007f1e0ff */
[----:B------:R-:W-:Y:S02]  /*0c80*/  IMAD R8, R5, R7, R9 ;  /* 0x0000000705087224 */ /* 0x000fe400078e0209 */
[----:B------:R-:W-:Y:S02]  /*0c90*/  IMAD.MOV.U32 R9, RZ, RZ, RZ ;  /* 0x000000ffff097224 */ /* 0x000fe400078e00ff */
[----:B------:R-:W-:-:S04]  /*0ca0*/  IMAD.HI.U32 R10, R11, R13, RZ ;  /* 0x0000000d0b0a7227 */ /* 0x000fc800078e00ff */
[----:B------:R-:W-:-:S04]  /*0cb0*/  IMAD.X R8, RZ, RZ, ~R8, P0 ;  /* 0x000000ffff087224 */ /* 0x000fc800000e0e08 */
[----:B------:R-:W-:-:S04]  /*0cc0*/  IMAD.WIDE.U32 R10, P0, R11, R8, R10 ;  /* 0x000000080b0a7225 */ /* 0x000fc8000780000a */
[C---:B------:R-:W-:Y:S02]  /*0cd0*/  IMAD R12, R5.reuse, R8, RZ ;  /* 0x00000008050c7224 */ /* 0x040fe400078e02ff */
[----:B------:R-:W-:-:S04]  /*0ce0*/  IMAD.HI.U32 R11, P1, R5, R13, R10 ;  /* 0x0000000d050b7227 */ /* 0x000fc8000782000a */
[----:B------:R-:W-:Y:S01]  /*0cf0*/  IMAD.HI.U32 R8, R5, R8, RZ ;  /* 0x0000000805087227 */ /* 0x000fe200078e00ff */
[----:B------:R-:W-:-:S04]  /*0d00*/  IADD3 R11, P2, PT, R12, R11, RZ ;  /* 0x0000000b0c0b7210 */ /* 0x000fc80007f5e0ff */
[----:B------:R-:W-:Y:S01]  /*0d10*/  IADD3.X R5, PT, PT, R8, R5, RZ, P0, !PT ;  /* 0x0000000508057210 */ /* 0x000fe200007fe4ff */
[----:B------:R-:W-:-:S03]  /*0d20*/  IMAD.HI.U32 R8, R11, R2, RZ ;  /* 0x000000020b087227 */ /* 0x000fc600078e00ff */
[----:B------:R-:W-:Y:S01]  /*0d30*/  IADD3.X R5, PT, PT, RZ, RZ, R5, P2, P1 ;  /* 0x000000ffff057210 */ /* 0x000fe200017e2405 */
[----:B------:R-:W-:-:S04]  /*0d40*/  IMAD.WIDE.U32 R8, R11, R3, R8 ;  /* 0x000000030b087225 */ /* 0x000fc800078e0008 */
[C---:B------:R-:W-:Y:S02]  /*0d50*/  IMAD R11, R5.reuse, R3, RZ ;  /* 0x00000003050b7224 */ /* 0x040fe400078e02ff */
[----:B------:R-:W-:-:S04]  /*0d60*/  IMAD.HI.U32 R8, P0, R5, R2, R8 ;  /* 0x0000000205087227 */ /* 0x000fc80007800008 */
[----:B------:R-:W-:Y:S01]  /*0d70*/  IMAD.HI.U32 R5, R5, R3, RZ ;  /* 0x0000000305057227 */ /* 0x000fe200078e00ff */
[----:B------:R-:W-:-:S03]  /*0d80*/  IADD3 R10, P1, PT, R11, R8, RZ ;  /* 0x000000080b0a7210 */ /* 0x000fc60007f3e0ff */
[----:B------:R-:W-:Y:S02]  /*0d90*/  IMAD.X R5, RZ, RZ, R5, P0 ;  /* 0x000000ffff057224 */ /* 0x000fe400000e0605 */
[----:B------:R-:W-:-:S04]  /*0da0*/  IMAD.WIDE.U32 R8, R10, R7, RZ ;  /* 0x000000070a087225 */ /* 0x000fc800078e00ff */
[----:B------:R-:W-:Y:S01]  /*0db0*/  IMAD.X R5, RZ, RZ, R5, P1 ;  /* 0x000000ffff057224 */ /* 0x000fe200008e0605 */
[----:B------:R-:W-:-:S03]  /*0dc0*/  IADD3 R14, P0, PT, -R8, R2, RZ ;  /* 0x00000002080e7210 */ /* 0x000fc60007f1e1ff */
[----:B------:R-:W-:Y:S01]  /*0dd0*/  IMAD R12, R5, R7, R9 ;  /* 0x00000007050c7224 */ /* 0x000fe200078e0209 */
[----:B------:R-:W-:-:S03]  /*0de0*/  IADD3 R8, P1, PT, -R7, R14, RZ ;  /* 0x0000000e07087210 */ /* 0x000fc60007f3e1ff */
[----:B------:R-:W-:Y:S01]  /*0df0*/  IMAD.X R12, R3, 0x1, ~R12, P0 ;  /* 0x00000001030c7824 */ /* 0x000fe200000e0e0c */
[----:B------:R-:W-:Y:S02]  /*0e00*/  ISETP.GE.U32.AND P0, PT, R14, R7, PT ;  /* 0x000000070e00720c */ /* 0x000fe40003f06070 */
[----:B------:R-:W-:Y:S02]  /*0e10*/  IADD3 R3, P2, PT, R10, 0x1, RZ ;  /* 0x000000010a037810 */ /* 0x000fe40007f5e0ff */
[C---:B------:R-:W-:Y:S02]  /*0e20*/  ISETP.GE.U32.AND.EX P0, PT, R12.reuse, RZ, PT, P0 ;  /* 0x000000ff0c00720c */ /* 0x040fe40003f06100 */
[----:B------:R-:W-:Y:S02]  /*0e30*/  IADD3.X R9, PT, PT, R12, -0x1, RZ, P1, !PT ;  /* 0xffffffff0c097810 */ /* 0x000fe40000ffe4ff */
[----:B------:R-:W-:Y:S02]  /*0e40*/  IADD3.X R2, PT, PT, RZ, R5, RZ, P2, !PT ;  /* 0x00000005ff027210 */ /* 0x000fe400017fe4ff */
[----:B------:R-:W-:-:S02]  /*0e50*/  SEL R8, R8, R14, P0 ;  /* 0x0000000e08087207 */ /* 0x000fc40000000000 */
[----:B------:R-:W-:Y:S02]  /*0e60*/  SEL R3, R3, R10, P0 ;  /* 0x0000000a03037207 */ /* 0x000fe40000000000 */
[----:B------:R-:W-:Y:S02]  /*0e70*/  SEL R9, R9, R12, P0 ;  /* 0x0000000c09097207 */ /* 0x000fe40000000000 */
[----:B------:R-:W-:Y:S01]  /*0e80*/  SEL R2, R2, R5, P0 ;  /* 0x0000000502027207 */ /* 0x000fe20000000000 */
[----:B------:R-:W-:Y:S01]  /*0e90*/  IMAD.MOV.U32 R5, RZ, RZ, 0x0 ;  /* 0x00000000ff057424 */ /* 0x000fe200078e00ff */
[----:B------:R-:W-:Y:S02]  /*0ea0*/  ISETP.GE.U32.AND P0, PT, R8, R7, PT ;  /* 0x000000070800720c */ /* 0x000fe40003f06070 */
[----:B------:R-:W-:Y:S02]  /*0eb0*/  IADD3 R8, P2, PT, R3, 0x1, RZ ;  /* 0x0000000103087810 */ /* 0x000fe40007f5e0ff */
[----:B------:R-:W-:-:S02]  /*0ec0*/  ISETP.GE.U32.AND.EX P0, PT, R9, RZ, PT, P0 ;  /* 0x000000ff0900720c */ /* 0x000fc40003f06100 */
[----:B------:R-:W-:Y:S01]  /*0ed0*/  ISETP.NE.U32.AND P1, PT, R7, RZ, PT ;  /* 0x000000ff0700720c */ /* 0x000fe20003f25070 */
[----:B------:R-:W-:Y:S01]  /*0ee0*/  IMAD.X R9, RZ, RZ, R2, P2 ;  /* 0x000000ffff097224 */ /* 0x000fe200010e0602 */
[----:B------:R-:W-:Y:S02]  /*0ef0*/  SEL R8, R8, R3, P0 ;  /* 0x0000000308087207 */ /* 0x000fe40000000000 */
[----:B------:R-:W-:Y:S02]  /*0f00*/  ISETP.NE.AND.EX P1, PT, RZ, RZ, PT, P1 ;  /* 0x000000ffff00720c */ /* 0x000fe40003f25310 */
[----:B------:R-:W-:Y:S02]  /*0f10*/  SEL R9, R9, R2, P0 ;  /* 0x0000000209097207 */ /* 0x000fe40000000000 */
[----:B------:R-:W-:Y:S02]  /*0f20*/  SEL R8, R8, 0xffffffff, P1 ;  /* 0xffffffff08087807 */ /* 0x000fe40000800000 */
[----:B------:R-:W-:Y:S01]  /*0f30*/  SEL R9, R9, 0xffffffff, P1 ;  /* 0xffffffff09097807 */ /* 0x000fe20000800000 */
[----:B------:R-:W-:Y:S06]  /*0f40*/  RET.REL.NODEC R4 `(_Z16matrix_transposePdS_mm) ;  /* 0xfffffff0042c7950 */ /* 0x000fec0003c3ffff */
.L_x_9:
[----:B------:R-:W-:-:S00]  /*0f50*/  BRA `(.L_x_9) ;  /* 0xfffffffc00fc7947 */ /* 0x000fc0000383ffff */
[----:B------:R-:W-:-:S00]  /*0f60*/  NOP ;  /* 0x0000000000007918 */ /* 0x000fc00000000000 */
        /* <DEDUP_REMOVED lines=9> */
.L_x_67:


//--------------------- .text._Z10matrix_mulPdS_S_mmm --------------------------
	.section	.text._Z10matrix_mulPdS_S_mmm,"ax",@progbits
	.align	128
        .global         _Z10matrix_mulPdS_S_mmm
        .type           _Z10matrix_mulPdS_S_mmm,@function
        .size           _Z10matrix_mulPdS_S_mmm,(.L_x_70 - _Z10matrix_mulPdS_S_mmm)
        .other          _Z10matrix_mulPdS_S_mmm,@"STO_CUDA_ENTRY STV_DEFAULT"
_Z10matrix_mulPdS_S_mmm:
.text._Z10matrix_mulPdS_S_mmm:
[----:B------:R-:W-:Y:S01]  /*0000*/  LDC R1, c[0x0][0x37c] ;  /* 0x0000df00ff017b82 */ /* 0x000fe20000000800 */
[----:B------:R-:W0:Y:S07]  /*0010*/  S2R R3, SR_TID.Y ;  /* 0x0000000000037919 */ /* 0x000e2e0000002200 */
[----:B------:R-:W1:Y:S01]  /*0020*/  LDC R0, c[0x0][0x360] ;  /* 0x0000d800ff007b82 */ /* 0x000e620000000800 */
[----:B------:R-:W1:Y:S07]  /*0030*/  S2R R5, SR_TID.X ;  /* 0x0000000000057919 */ /* 0x000e6e0000002100 */
[----:B------:R-:W0:Y:S08]  /*0040*/  S2UR UR5, SR_CTAID.Y ;  /* 0x00000000000579c3 */ /* 0x000e300000002600 */
[----:B------:R-:W0:Y:S01]  /*0050*/  LDC R2, c[0x0][0x364] ;  /* 0x0000d900ff027b82 */ /* 0x000e220000000800 */
[----:B------:R-:W2:Y:S01]  /*0060*/  LDCU UR16, c[0x0][0x370] ;  /* 0x00006e00ff1077ac */ /* 0x000ea20008000800 */
[----:B------:R-:W3:Y:S06]  /*0070*/  LDCU UR17, c[0x0][0x374] ;  /* 0x00006e80ff1177ac */ /* 0x000eec0008000800 */
[----:B------:R-:W4:Y:S08]  /*0080*/  LDC.64 R6, c[0x0][0x398] ;  /* 0x0000e600ff067b82 */ /* 0x000f300000000a00 */
[----:B------:R-:W1:Y:S01]  /*0090*/  S2UR UR4, SR_CTAID.X ;  /* 0x00000000000479c3 */ /* 0x000e620000002500 */
[----:B0-----:R-:W-:-:S05]  /*00a0*/  IMAD R3, R2, UR5, R3 ;  /* 0x0000000502037c24 */ /* 0x001fca000f8e0203 */
[----:B----4-:R-:W-:-:S04]  /*00b0*/  ISETP.GE.U32.AND P0, PT, R3, R6, PT ;  /* 0x000000060300720c */ /* 0x010fc80003f06070 */
[----:B------:R-:W-:Y:S01]  /*00c0*/  ISETP.GE.U32.AND.EX P0, PT, RZ, R7, PT, P0 ;  /* 0x00000007ff00720c */ /* 0x000fe20003f06100 */
[----:B-1----:R-:W-:-:S12]  /*00d0*/  IMAD R5, R0, UR4, R5 ;  /* 0x0000000400057c24 */ /* 0x002fd8000f8e0205 */
[----:B--23--:R-:W-:Y:S05]  /*00e0*/  @P0 EXIT ;  /* 0x000000000000094d */ /* 0x00cfea0003800000 */
[----:B------:R-:W0:Y:S01]  /*00f0*/  LDCU.64 UR12, c[0x0][0x3a8] ;  /* 0x00007500ff0c77ac */ /* 0x000e220008000a00 */
[----:B------:R-:W-:Y:S01]  /*0100*/  SHF.R.S32.HI R0, RZ, 0x1f, R5 ;  /* 0x0000001fff007819 */ /* 0x000fe20000011405 */
[----:B------:R-:W1:Y:S01]  /*0110*/  LDCU.64 UR14, c[0x0][0x358] ;  /* 0x00006b00ff0e77ac */ /* 0x000e620008000a00 */
[----:B------:R-:W-:Y:S01]  /*0120*/  UMOV UR4, URZ ;  /* 0x000000ff00047c82 */ /* 0x000fe20008000000 */
[----:B0-----:R-:W-:-:S04]  /*0130*/  UISETP.NE.U32.AND UP0, UPT, UR12, URZ, UPT ;  /* 0x000000ff0c00728c */ /* 0x001fc8000bf05070 */
[----:B------:R-:W-:-:S09]  /*0140*/  UISETP.NE.AND.EX UP0, UPT, UR13, URZ, UPT, UP0 ;  /* 0x000000ff0d00728c */ /* 0x000fd2000bf05300 */
[----:B-1----:R-:W-:Y:S05]  /*0150*/  BRA.U UP0, `(.L_x_10) ;  /* 0x0000000500387547 */ /* 0x002fea000b800000 */
[----:B------:R-:W0:Y:S01]  /*0160*/  LDCU.64 UR6, c[0x0][0x3a0] ;  /* 0x00007400ff0677ac */ /* 0x000e220008000a00 */
[----:B------:R-:W1:Y:S01]  /*0170*/  LDCU.64 UR8, c[0x0][0x398] ;  /* 0x00007300ff0877ac */ /* 0x000e620008000a00 */
[----:B0-----:R-:W-:-:S04]  /*0180*/  ISETP.NE.U32.AND P0, PT, R6, UR6, PT ;  /* 0x0000000606007c0c */ /* 0x001fc8000bf05070 */
[----:B------:R-:W-:-:S13]  /*0190*/  ISETP.NE.AND.EX P0, PT, R7, UR7, PT, P0 ;  /* 0x0000000707007c0c */ /* 0x000fda000bf05300 */
[----:B-1----:R-:W-:Y:S05]  /*01a0*/  @!P0 BRA `(.L_x_11) ;  /* 0x0000000000748947 */ /* 0x002fea0003800000 */
.L_x_15:
[----:B------:R-:W0:Y:S01]  /*01b0*/  LDC.64 R14, c[0x0][0x3a0] ;  /* 0x0000e800ff0e7b82 */ /* 0x000e220000000a00 */
[----:B------:R-:W-:Y:S01]  /*01c0*/  BSSY.RECONVERGENT B0, `(.L_x_12) ;  /* 0x0000015000007945 */ /* 0x000fe20003800200 */
[----:B0-----:R-:W-:-:S04]  /*01d0*/  ISETP.GE.U32.AND P0, PT, R5, R14, PT ;  /* 0x0000000e0500720c */ /* 0x001fc80003f06070 */
[----:B------:R-:W-:-:S13]  /*01e0*/  ISETP.GE.U32.AND.EX P0, PT, R0, R15, PT, P0 ;  /* 0x0000000f0000720c */ /* 0x000fda0003f06100 */
[----:B------:R-:W-:Y:S05]  /*01f0*/  @P0 BRA `(.L_x_13) ;  /* 0x0000000000440947 */ /* 0x000fea0003800000 */
[----:B------:R-:W0:Y:S01]  /*0200*/  LDC.64 R12, c[0x0][0x390] ;  /* 0x0000e400ff0c7b82 */ /* 0x000e220000000a00 */
[----:B------:R-:W-:Y:S02]  /*0210*/  IMAD R4, R14, UR4, RZ ;  /* 0x000000040e047c24 */ /* 0x000fe4000f8e02ff */
[--C-:B------:R-:W-:Y:S02]  /*0220*/  IMAD.MOV.U32 R6, RZ, RZ, R5.reuse ;  /* 0x000000ffff067224 */ /* 0x100fe400078e0005 */
[----:B------:R-:W-:Y:S02]  /*0230*/  IMAD.MOV.U32 R7, RZ, RZ, R0 ;  /* 0x000000ffff077224 */ /* 0x000fe400078e0000 */
[----:B------:R-:W-:Y:S02]  /*0240*/  IMAD.MOV.U32 R2, RZ, RZ, R5 ;  /* 0x000000ffff027224 */ /* 0x000fe400078e0005 */
[----:B------:R-:W-:-:S07]  /*0250*/  IMAD R11, R3, R15, R4 ;  /* 0x0000000f030b7224 */ /* 0x000fce00078e0204 */
.L_x_14:
[----:B------:R-:W-:-:S04]  /*0260*/  IMAD.WIDE.U32 R6, R3, R14, R6 ;  /* 0x0000000e03067225 */ /* 0x000fc800078e0006 */
[----:B------:R-:W-:Y:S01]  /*0270*/  IMAD.IADD R4, R7, 0x1, R11 ;  /* 0x0000000107047824 */ /* 0x000fe200078e020b */
[----:B0-----:R-:W-:-:S04]  /*0280*/  LEA R8, P0, R6, R12, 0x3 ;  /* 0x0000000c06087211 */ /* 0x001fc800078018ff */
[----:B------:R-:W-:Y:S01]  /*0290*/  LEA.HI.X R9, R6, R13, R4, 0x3, P0 ;  /* 0x0000000d06097211 */ /* 0x000fe200000f1c04 */
[----:B------:R-:W-:-:S04]  /*02a0*/  VIADD R6, R2, UR16 ;  /* 0x0000001002067c36 */ /* 0x000fc80008000000 */
[----:B------:R1:W-:Y:S01]  /*02b0*/  STG.E.64 desc[UR14][R8.64], RZ ;  /* 0x000000ff08007986 */ /* 0x0003e2000c101b0e */
[----:B------:R-:W-:Y:S01]  /*02c0*/  ISETP.GE.U32.AND P0, PT, R6, R14, PT ;  /* 0x0000000e0600720c */ /* 0x000fe20003f06070 */
[--C-:B------:R-:W-:Y:S01]  /*02d0*/  IMAD.MOV.U32 R2, RZ, RZ, R6.reuse ;  /* 0x000000ffff027224 */ /* 0x100fe200078e0006 */
[----:B------:R-:W-:-:S04]  /*02e0*/  SHF.R.S32.HI R7, RZ, 0x1f, R6 ;  /* 0x0000001fff077819 */ /* 0x000fc80000011406 */
[----:B------:R-:W-:-:S13]  /*02f0*/  ISETP.GE.U32.AND.EX P0, PT, R7, R15, PT, P0 ;  /* 0x0000000f0700720c */ /* 0x000fda0003f06100 */
[----:B-1----:R-:W-:Y:S05]  /*0300*/  @!P0 BRA `(.L_x_14) ;  /* 0xfffffffc00d48947 */ /* 0x002fea000383ffff */
.L_x_13:
[----:B------:R-:W-:Y:S05]  /*0310*/  BSYNC.RECONVERGENT B0 ;  /* 0x0000000000007941 */ /* 0x000fea0003800200 */
.L_x_12:
[----:B------:R-:W0:Y:S01]  /*0320*/  LDCU.64 UR6, c[0x0][0x398] ;  /* 0x00007300ff0677ac */ /* 0x000e220008000a00 */
[----:B------:R-:W-:-:S04]  /*0330*/  IADD3 R3, PT, PT, R3, UR17, RZ ;  /* 0x0000001103037c10 */ /* 0x000fc8000fffe0ff */
[----:B0-----:R-:W-:-:S04]  /*0340*/  ISETP.GE.U32.AND P0, PT, R3, UR6, PT ;  /* 0x0000000603007c0c */ /* 0x001fc8000bf06070 */
[----:B------:R-:W-:-:S13]  /*0350*/  ISETP.GE.U32.AND.EX P0, PT, RZ, UR7, PT, P0 ;  /* 0x00000007ff007c0c */ /* 0x000fda000bf06100 */
[----:B------:R-:W-:Y:S05]  /*0360*/  @!P0 BRA `(.L_x_15) ;  /* 0xfffffffc00908947 */ /* 0x000fea000383ffff */
[----:B------:R-:W-:Y:S05]  /*0370*/  EXIT ;  /* 0x000000000000794d */ /* 0x000fea0003800000 */
.L_x_11:
[----:B0-----:R-:W0:Y:S01]  /*0380*/  LDCU.64 UR6, c[0x0][0x3a0] ;  /* 0x00007400ff0677ac */ /* 0x001e220008000a00 */
[----:B------:R-:W-:Y:S01]  /*0390*/  BSSY.RECONVERGENT B0, `(.L_x_16) ;  /* 0x0000024000007945 */ /* 0x000fe20003800200 */
[----:B0-----:R-:W-:-:S04]  /*03a0*/  ISETP.GE.U32.AND P0, PT, R5, UR6, PT ;  /* 0x0000000605007c0c */ /* 0x001fc8000bf06070 */
[----:B------:R-:W-:-:S13]  /*03b0*/  ISETP.GE.U32.AND.EX P0, PT, R0, UR7, PT, P0 ;  /* 0x0000000700007c0c */ /* 0x000fda000bf06100 */
[----:B-1----:R-:W-:Y:S05]  /*03c0*/  @P0 BRA `(.L_x_17) ;  /* 0x0000000000800947 */ /* 0x002fea0003800000 */
[----:B------:R-:W0:Y:S01]  /*03d0*/  LDC.64 R6, c[0x0][0x390] ;  /* 0x0000e400ff067b82 */ /* 0x000e220000000a00 */
[--C-:B------:R-:W-:Y:S02]  /*03e0*/  IMAD.MOV.U32 R15, RZ, RZ, R5.reuse ;  /* 0x000000ffff0f7224 */ /* 0x100fe400078e0005 */
[----:B------:R-:W-:Y:S02]  /*03f0*/  IMAD.MOV.U32 R11, RZ, RZ, R0 ;  /* 0x000000ffff0b7224 */ /* 0x000fe400078e0000 */
[----:B------:R-:W-:-:S03]  /*0400*/  IMAD.MOV.U32 R2, RZ, RZ, R5 ;  /* 0x000000ffff027224 */ /* 0x000fc600078e0005 */
[----:B------:R-:W1:Y:S04]  /*0410*/  LDC.64 R8, c[0x0][0x398] ;  /* 0x0000e600ff087b82 */ /* 0x000e680000000a00 */
.L_x_20:
[----:B------:R-:W-:Y:S01]  /*0420*/  ISETP.GE.AND P0, PT, R2, R3, PT ;  /* 0x000000030200720c */ /* 0x000fe20003f06270 */
[----:B------:R-:W-:-:S12]  /*0430*/  BSSY.RECONVERGENT B1, `(.L_x_18) ;  /* 0x0000013000017945 */ /* 0x000fd80003800200 */
[----:B------:R-:W-:Y:S05]  /*0440*/  @!P0 BRA `(.L_x_19) ;  /* 0x0000000000448947 */ /* 0x000fea0003800000 */
[----:B-1----:R-:W-:Y:S02]  /*0450*/  IMAD R12, R11, R8, RZ ;  /* 0x000000080b0c7224 */ /* 0x002fe400078e02ff */
[----:B------:R-:W-:Y:S02]  /*0460*/  IMAD R4, R8, UR4, RZ ;  /* 0x0000000408047c24 */ /* 0x000fe4000f8e02ff */
[----:B------:R-:W-:Y:S02]  /*0470*/  IMAD.MOV.U32 R10, RZ, RZ, R15 ;  /* 0x000000ffff0a7224 */ /* 0x000fe400078e000f */
[----:B------:R-:W-:Y:S02]  /*0480*/  IMAD R19, R15, R9, R12 ;  /* 0x000000090f137224 */ /* 0x000fe400078e020c */
[----:B------:R-:W-:Y:S02]  /*0490*/  IMAD.U32 R13, RZ, RZ, UR4 ;  /* 0x00000004ff0d7e24 */ /* 0x000fe4000f8e00ff */
[----:B------:R-:W-:-:S02]  /*04a0*/  IMAD.MOV.U32 R12, RZ, RZ, R3 ;  /* 0x000000ffff0c7224 */ /* 0x000fc400078e0003 */
[----:B------:R-:W-:-:S04]  /*04b0*/  IMAD.WIDE.U32 R10, R3, R8, R10 ;  /* 0x00000008030a7225 */ /* 0x000fc800078e000a */
[----:B------:R-:W-:Y:S01]  /*04c0*/  IMAD R17, R3, R9, R4 ;  /* 0x0000000903117224 */ /* 0x000fe200078e0204 */
[----:B0-----:R-:W-:Y:S01]  /*04d0*/  LEA R14, P0, R10, R6, 0x3 ;  /* 0x000000060a0e7211 */ /* 0x001fe200078018ff */
[----:B------:R-:W-:-:S03]  /*04e0*/  IMAD.WIDE.U32 R12, R15, R8, R12 ;  /* 0x000000080f0c7225 */ /* 0x000fc600078e000c */
[----:B------:R-:W-:Y:S01]  /*04f0*/  IADD3 R11, PT, PT, R11, R17, RZ ;  /* 0x000000110b0b7210 */ /* 0x000fe20007ffe0ff */
[----:B------:R-:W-:Y:S01]  /*0500*/  IMAD.IADD R4, R13, 0x1, R19 ;  /* 0x000000010d047824 */ /* 0x000fe200078e0213 */
[----:B------:R-:W-:Y:S02]  /*0510*/  LEA R16, P1, R12, R6, 0x3 ;  /* 0x000000060c107211 */ /* 0x000fe400078218ff */
[-C--:B------:R-:W-:Y:S02]  /*0520*/  LEA.HI.X R15, R10, R7.reuse, R11, 0x3, P0 ;  /* 0x000000070a0f7211 */ /* 0x080fe400000f1c0b */
[----:B------:R-:W-:-:S03]  /*0530*/  LEA.HI.X R17, R12, R7, R4, 0x3, P1 ;  /* 0x000000070c117211 */ /* 0x000fc600008f1c04 */
[----:B------:R2:W-:Y:S04]  /*0540*/  STG.E.64 desc[UR14][R14.64], RZ ;  /* 0x000000ff0e007986 */ /* 0x0005e8000c101b0e */
[----:B------:R2:W-:Y:S02]  /*0550*/  STG.E.64 desc[UR14][R16.64], RZ ;  /* 0x000000ff10007986 */ /* 0x0005e4000c101b0e */
.L_x_19:
[----:B------:R-:W-:Y:S05]  /*0560*/  BSYNC.RECONVERGENT B1 ;  /* 0x0000000000017941 */ /* 0x000fea0003800200 */
.L_x_18:
[----:B--2---:R-:W-:-:S04]  /*0570*/  VIADD R15, R2, UR16 ;  /* 0x00000010020f7c36 */ /* 0x004fc80008000000 */
[--C-:B------:R-:W-:Y:S01]  /*0580*/  IMAD.MOV.U32 R2, RZ, RZ, R15.reuse ;  /* 0x000000ffff027224 */ /* 0x100fe200078e000f */
[----:B------:R-:W-:Y:S02]  /*0590*/  ISETP.GE.U32.AND P0, PT, R15, UR8, PT ;  /* 0x000000080f007c0c */ /* 0x000fe4000bf06070 */
[----:B------:R-:W-:-:S04]  /*05a0*/  SHF.R.S32.HI R11, RZ, 0x1f, R15 ;  /* 0x0000001fff0b7819 */ /* 0x000fc8000001140f */
[----:B------:R-:W-:-:S13]  /*05b0*/  ISETP.GE.U32.AND.EX P0, PT, R11, UR9, PT, P0 ;  /* 0x000000090b007c0c */ /* 0x000fda000bf06100 */
[----:B------:R-:W-:Y:S05]  /*05c0*/  @!P0 BRA `(.L_x_20) ;  /* 0xfffffffc00948947 */ /* 0x000fea000383ffff */
.L_x_17:
[----:B------:R-:W-:Y:S05]  /*05d0*/  BSYNC.RECONVERGENT B0 ;  /* 0x0000000000007941 */ /* 0x000fea0003800200 */
.L_x_16:
[----:B------:R-:W2:Y:S01]  /*05e0*/  LDCU.64 UR6, c[0x0][0x398] ;  /* 0x00007300ff0677ac */ /* 0x000ea20008000a00 */
[----:B------:R-:W-:-:S05]  /*05f0*/  VIADD R3, R3, UR17 ;  /* 0x0000001103037c36 */ /* 0x000fca0008000000 */
[----:B--2---:R-:W-:-:S04]  /*0600*/  ISETP.GE.U32.AND P0, PT, R3, UR6, PT ;  /* 0x0000000603007c0c */ /* 0x004fc8000bf06070 */
[----:B------:R-:W-:-:S13]  /*0610*/  ISETP.GE.U32.AND.EX P0, PT, RZ, UR7, PT, P0 ;  /* 0x00000007ff007c0c */ /* 0x000fda000bf06100 */
[----:B------:R-:W-:Y:S05]  /*0620*/  @!P0 BRA `(.L_x_11) ;  /* 0xfffffffc00548947 */ /* 0x000fea000383ffff */
[----:B------:R-:W-:Y:S05]  /*0630*/  EXIT ;  /* 0x000000000000794d */ /* 0x000fea0003800000 */
.L_x_10:
[----:B------:R-:W0:Y:S02]  /*0640*/  LDCU.64 UR6, c[0x0][0x3a0] ;  /* 0x00007400ff0677ac */ /* 0x000e240008000a00 */
[----:B0-----:R-:W-:-:S04]  /*0650*/  ISETP.NE.U32.AND P0, PT, R6, UR6, PT ;  /* 0x0000000606007c0c */ /* 0x001fc8000bf05070 */
[----:B------:R-:W-:-:S13]  /*0660*/  ISETP.NE.AND.EX P0, PT, R7, UR7, PT, P0 ;  /* 0x0000000707007c0c */ /* 0x000fda000bf05300 */
[----:B------:R-:W-:Y:S05]  /*0670*/  @P0 BRA `(.L_x_21) ;  /* 0x0000000c00ec0947 */ /* 0x000fea0003800000 */
[C-C-:B------:R-:W-:Y:S01]  /*0680*/  SHF.L.U64.HI R0, R6.reuse, 0x6, R7.reuse ;  /* 0x0000000606007819 */ /* 0x140fe20000010207 */
[----:B------:R-:W-:Y:S01]  /*0690*/  ULOP3.LUT UR12, UR12, 0xfffffff8, URZ, 0xc0, !UPT ;  /* 0xfffffff80c0c7892 */ /* 0x000fe2000f8ec0ff */
[----:B------:R-:W-:-:S11]  /*06a0*/  SHF.L.U64.HI R7, R6, 0x3, R7 ;  /* 0x0000000306077819 */ /* 0x000fd60000010207 */
.L_x_32:
[----:B------:R-:W0:Y:S01]  /*06b0*/  LDCU.64 UR6, c[0x0][0x3a0] ;  /* 0x00007400ff0677ac */ /* 0x000e220008000a00 */
[----:B------:R-:W-:Y:S01]  /*06c0*/  SHF.R.S32.HI R9, RZ, 0x1f, R5 ;  /* 0x0000001fff097819 */ /* 0x000fe20000011405 */
[----:B------:R-:W-:Y:S01]  /*06d0*/  BSSY.RECONVERGENT B0, `(.L_x_22) ;  /* 0x00000ef000007945 */ /* 0x000fe20003800200 */
[----:B0-----:R-:W-:-:S04]  /*06e0*/  ISETP.GE.U32.AND P0, PT, R5, UR6, PT ;  /* 0x0000000605007c0c */ /* 0x001fc8000bf06070 */
[----:B------:R-:W-:-:S13]  /*06f0*/  ISETP.GE.U32.AND.EX P0, PT, R9, UR7, PT, P0 ;  /* 0x0000000709007c0c */ /* 0x000fda000bf06100 */
[----:B------:R-:W-:Y:S05]  /*0700*/  @P0 BRA `(.L_x_23) ;  /* 0x0000000c00ac0947 */ /* 0x000fea0003800000 */
[--C-:B------:R-:W-:Y:S02]  /*0710*/  IMAD.MOV.U32 R8, RZ, RZ, R5.reuse ;  /* 0x000000ffff087224 */ /* 0x100fe400078e0005 */
[----:B------:R-:W-:-:S07]  /*0720*/  IMAD.MOV.U32 R2, RZ, RZ, R5 ;  /* 0x000000ffff027224 */ /* 0x000fce00078e0005 */
.L_x_31:
[----:B------:R-:W-:Y:S01]  /*0730*/  ISETP.GE.AND P0, PT, R2, R3, PT ;  /* 0x000000030200720c */ /* 0x000fe20003f06270 */
[----:B------:R-:W-:-:S12]  /*0740*/  BSSY.RECONVERGENT B1, `(.L_x_24) ;  /* 0x00000e0000017945 */ /* 0x000fd80003800200 */
[----:B------:R-:W-:Y:S05]  /*0750*/  @!P0 BRA `(.L_x_25) ;  /* 0x0000000c00788947 */ /* 0x000fea0003800000 */
[----:B------:R-:W0:Y:S01]  /*0760*/  LDC.64 R10, c[0x0][0x3a8] ;  /* 0x0000ea00ff0a7b82 */ /* 0x000e220000000a00 */
[----:B------:R-:W-:Y:S01]  /*0770*/  UMOV UR6, URZ ;  /* 0x000000ff00067c82 */ /* 0x000fe20008000000 */
[----:B------:R-:W-:Y:S01]  /*0780*/  UMOV UR7, URZ ;  /* 0x000000ff00077c82 */ /* 0x000fe20008000000 */
[----:B------:R-:W-:Y:S02]  /*0790*/  CS2R R20, SRZ ;  /* 0x0000000000147805 */ /* 0x000fe4000001ff00 */
[----:B0-----:R-:W-:-:S04]  /*07a0*/  ISETP.GE.U32.AND P0, PT, R10, 0x8, PT ;  /* 0x000000080a00780c */ /* 0x001fc80003f06070 */
[----:B------:R-:W-:-:S13]  /*07b0*/  ISETP.GE.U32.AND.EX P0, PT, R11, RZ, PT, P0 ;  /* 0x000000ff0b00720c */ /* 0x000fda0003f06100 */
[----:B------:R-:W-:Y:S05]  /*07c0*/  @!P0 BRA `(.L_x_26) ;  /* 0x0000000400108947 */ /* 0x000fea0003800000 */
[----:B------:R-:W0:Y:S01]  /*07d0*/  LDCU.128 UR8, c[0x0][0x380] ;  /* 0x00007000ff0877ac */ /* 0x000e220008000c00 */
[----:B------:R-:W-:Y:S01]  /*07e0*/  IMAD R4, R10, UR4, RZ ;  /* 0x000000040a047c24 */ /* 0x000fe2000f8e02ff */
[----:B------:R-:W-:Y:S01]  /*07f0*/  CS2R R20, SRZ ;  /* 0x0000000000147805 */ /* 0x000fe2000001ff00 */
[C---:B------:R-:W-:Y:S01]  /*0800*/  IMAD.WIDE.U32 R12, R3.reuse, R10, RZ ;  /* 0x0000000a030c7225 */ /* 0x040fe200078e00ff */
[----:B------:R-:W1:Y:S03]  /*0810*/  LDCU UR6, c[0x0][0x3ac] ;  /* 0x00007580ff0677ac */ /* 0x000e660008000800 */
[----:B------:R-:W-:Y:S01]  /*0820*/  IMAD R15, R3, R11, R4 ;  /* 0x0000000b030f7224 */ /* 0x000fe200078e0204 */
[----:B------:R-:W-:-:S04]  /*0830*/  UMOV UR5, UR12 ;  /* 0x0000000c00057c82 */ /* 0x000fc80008000000 */
[----:B------:R-:W-:Y:S02]  /*0840*/  IADD3 R13, PT, PT, R13, R15, RZ ;  /* 0x0000000f0d0d7210 */ /* 0x000fe40007ffe0ff */
[----:B0-----:R-:W-:Y:S02]  /*0850*/  LEA R14, P0, R12, UR8, 0x3 ;  /* 0x000000080c0e7c11 */ /* 0x001fe4000f8018ff */
[----:B------:R-:W-:Y:S02]  /*0860*/  LEA R4, P2, R8, UR10, 0x3 ;  /* 0x0000000a08047c11 */ /* 0x000fe4000f8418ff */
[----:B------:R-:W-:Y:S02]  /*0870*/  IADD3 R14, P1, PT, R14, 0x20, RZ ;  /* 0x000000200e0e7810 */ /* 0x000fe40007f3e0ff */
[----:B------:R-:W-:Y:S02]  /*0880*/  LEA.HI.X R12, R12, UR9, R13, 0x3, P0 ;  /* 0x000000090c0c7c11 */ /* 0x000fe400080f1c0d */
[----:B------:R-:W-:-:S03]  /*0890*/  LEA.HI.X R28, R8, UR11, R9, 0x3, P2 ;  /* 0x0000000b081c7c11 */ /* 0x000fc600090f1c09 */
[----:B-1----:R-:W-:-:S07]  /*08a0*/  IMAD.X R15, RZ, RZ, R12, P1 ;  /* 0x000000ffff0f7224 */ /* 0x002fce00008e060c */
.L_x_27:
[----:B------:R-:W-:Y:S02]  /*08b0*/  IMAD.MOV.U32 R18, RZ, RZ, R4 ;  /* 0x000000ffff127224 */ /* 0x000fe400078e0004 */
[----:B------:R-:W-:Y:S02]  /*08c0*/  IMAD.MOV.U32 R19, RZ, RZ, R28 ;  /* 0x000000ffff137224 */ /* 0x000fe400078e001c */
[----:B------:R-:W-:Y:S02]  /*08d0*/  IMAD.MOV.U32 R12, RZ, RZ, R14 ;  /* 0x000000ffff0c7224 */ /* 0x000fe400078e000e */
[----:B------:R-:W-:Y:S02]  /*08e0*/  IMAD.MOV.U32 R13, RZ, RZ, R15 ;  /* 0x000000ffff0d7224 */ /* 0x000fe400078e000f */
[----:B------:R-:W-:Y:S01]  /*08f0*/  IMAD.SHL.U32 R29, R6, 0x8, RZ ;  /* 0x00000008061d7824 */ /* 0x000fe200078e00ff */
[----:B------:R-:W2:Y:S04]  /*0900*/  LDG.E.64 R18, desc[UR14][R18.64] ;  /* 0x0000000e12127981 */ /* 0x000ea8000c1e1b00 */
[----:B------:R-:W2:Y:S01]  /*0910*/  LDG.E.64 R16, desc[UR14][R12.64+-0x20] ;  /* 0xffffe00e0c107981 */ /* 0x000ea2000c1e1b00 */
[----:B------:R-:W-:-:S03]  /*0920*/  IADD3 R26, P0, PT, R4, R29, RZ ;  /* 0x0000001d041a7210 */ /* 0x000fc60007f1e0ff */
[----:B------:R-:W3:Y:S01]  /*0930*/  LDG.E.64 R14, desc[UR14][R12.64+-0x18] ;  /* 0xffffe80e0c0e7981 */ /* 0x000ee2000c1e1b00 */
[----:B------:R-:W-:-:S05]  /*0940*/  IADD3.X R27, PT, PT, R28, R7, RZ, P0, !PT ;  /* 0x000000071c1b7210 */ /* 0x000fca00007fe4ff */
[----:B------:R-:W3:Y:S01]  /*0950*/  LDG.E.64 R22, desc[UR14][R26.64] ;  /* 0x0000000e1a167981 */ /* 0x000ee2000c1e1b00 */
[----:B--2---:R-:W-:Y:S01]  /*0960*/  DFMA R18, R16, R18, R20 ;  /* 0x000000121012722b */ /* 0x004fe20000000014 */
[----:B------:R-:W-:-:S05]  /*0970*/  IADD3 R16, P0, PT, R26, R29, RZ ;  /* 0x0000001d1a107210 */ /* 0x000fca0007f1e0ff */
[--C-:B------:R-:W-:Y:S01]  /*0980*/  IMAD.X R17, R27, 0x1, R7.reuse, P0 ;  /* 0x000000011b117824 */ /* 0x100fe200000e0607 */
[----:B------:R-:W-:Y:S01]  /*0990*/  IADD3 R24, P0, PT, R16, R29, RZ ;  /* 0x0000001d10187210 */ /* 0x000fe20007f1e0ff */
[----:B---3--:R-:W-:Y:S01]  /*09a0*/  DFMA R22, R14, R22, R18 ;  /* 0x000000160e16722b */ /* 0x008fe20000000012 */
[----:B------:R-:W2:Y:S04]  /*09b0*/  LDG.E.64 R14, desc[UR14][R12.64+-0x10] ;  /* 0xfffff00e0c0e7981 */ /* 0x000ea8000c1e1b00 */
[----:B------:R-:W2:Y:S01]  /*09c0*/  LDG.E.64 R20, desc[UR14][R16.64] ;  /* 0x0000000e10147981 */ /* 0x000ea2000c1e1b00 */
[----:B------:R-:W-:-:S03]  /*09d0*/  IMAD.X R25, R17, 0x1, R7, P0 ;  /* 0x0000000111197824 */ /* 0x000fc600000e0607 */
[----:B------:R-:W3:Y:S04]  /*09e0*/  LDG.E.64 R18, desc[UR14][R12.64+-0x8] ;  /* 0xfffff80e0c127981 */ /* 0x000ee8000c1e1b00 */
[----:B------:R-:W3:Y:S01]  /*09f0*/  LDG.E.64 R16, desc[UR14][R24.64] ;  /* 0x0000000e18107981 */ /* 0x000ee2000c1e1b00 */
[----:B------:R-:W-:-:S05]  /*0a00*/  IADD3 R26, P0, PT, R24, R29, RZ ;  /* 0x0000001d181a7210 */ /* 0x000fca0007f1e0ff */
[----:B------:R-:W-:Y:S02]  /*0a10*/  IMAD.X R27, R25, 0x1, R7, P0 ;  /* 0x00000001191b7824 */ /* 0x000fe400000e0607 */
[----:B------:R-:W4:Y:S01]  /*0a20*/  LDG.E.64 R24, desc[UR14][R12.64+0x8] ;  /* 0x0000080e0c187981 */ /* 0x000f22000c1e1b00 */
[----:B--2---:R-:W-:Y:S01]  /*0a30*/  DFMA R20, R14, R20, R22 ;  /* 0x000000140e14722b */ /* 0x004fe20000000016 */
[----:B------:R-:W-:-:S07]  /*0a40*/  IADD3 R14, P0, PT, R26, R29, RZ ;  /* 0x0000001d1a0e7210 */ /* 0x000fce0007f1e0ff */
[----:B---3--:R-:W-:Y:S01]  /*0a50*/  DFMA R16, R18, R16, R20 ;  /* 0x000000101210722b */ /* 0x008fe20000000014 */
[----:B------:R-:W2:Y:S01]  /*0a60*/  LDG.E.64 R18, desc[UR14][R12.64] ;  /* 0x0000000e0c127981 */ /* 0x000ea2000c1e1b00 */
[----:B------:R-:W-:-:S03]  /*0a70*/  IMAD.X R15, R27, 0x1, R7, P0 ;  /* 0x000000011b0f7824 */ /* 0x000fc600000e0607 */
[----:B------:R-:W2:Y:S04]  /*0a80*/  LDG.E.64 R20, desc[UR14][R26.64] ;  /* 0x0000000e1a147981 */ /* 0x000ea8000c1e1b00 */
[----:B------:R-:W4:Y:S04]  /*0a90*/  LDG.E.64 R22, desc[UR14][R14.64] ;  /* 0x0000000e0e167981 */ /* 0x000f28000c1e1b00 */
[----:B------:R-:W3:Y:S01]  /*0aa0*/  LDG.E.64 R26, desc[UR14][R12.64+0x18] ;  /* 0x0000180e0c1a7981 */ /* 0x000ee2000c1e1b00 */
[----:B--2---:R-:W-:Y:S01]  /*0ab0*/  DFMA R16, R18, R20, R16 ;  /* 0x000000141210722b */ /* 0x004fe20000000010 */
[----:B------:R-:W-:-:S05]  /*0ac0*/  IADD3 R18, P0, PT, R14, R29, RZ ;  /* 0x0000001d0e127210 */ /* 0x000fca0007f1e0ff */
[--C-:B------:R-:W-:Y:S02]  /*0ad0*/  IMAD.X R19, R15, 0x1, R7.reuse, P0 ;  /* 0x000000010f137824 */ /* 0x100fe400000e0607 */
[----:B----4-:R-:W-:Y:S01]  /*0ae0*/  DFMA R22, R24, R22, R16 ;  /* 0x000000161816722b */ /* 0x010fe20000000010 */
[----:B------:R-:W-:Y:S01]  /*0af0*/  IADD3 R24, P0, PT, R18, R29, RZ ;  /* 0x0000001d12187210 */ /* 0x000fe20007f1e0ff */
[----:B------:R-:W2:Y:S04]  /*0b00*/  LDG.E.64 R16, desc[UR14][R12.64+0x10] ;  /* 0x0000100e0c107981 */ /* 0x000ea8000c1e1b00 */
[----:B------:R-:W2:Y:S01]  /*0b10*/  LDG.E.64 R20, desc[UR14][R18.64] ;  /* 0x0000000e12147981 */ /* 0x000ea2000c1e1b00 */
[----:B------:R-:W-:-:S06]  /*0b20*/  IMAD.X R25, R19, 0x1, R7, P0 ;  /* 0x0000000113197824 */ /* 0x000fcc00000e0607 */
[----:B------:R-:W3:Y:S01]  /*0b30*/  LDG.E.64 R24, desc[UR14][R24.64] ;  /* 0x0000000e18187981 */ /* 0x000ee2000c1e1b00 */
[----:B------:R-:W-:-:S04]  /*0b40*/  UIADD3 UR5, UP0, UPT, UR5, -0x8, URZ ;  /* 0xfffffff805057890 */ /* 0x000fc8000ff1e0ff */
[----:B------:R-:W-:Y:S02]  /*0b50*/  UIADD3.X UR6, UPT, UPT, UR6, -0x1, URZ, UP0, !UPT ;  /* 0xffffffff06067890 */ /* 0x000fe400087fe4ff */
[----:B------:R-:W-:-:S04]  /*0b60*/  UISETP.NE.U32.AND UP0, UPT, UR5, URZ, UPT ;  /* 0x000000ff0500728c */ /* 0x000fc8000bf05070 */
[----:B------:R-:W-:Y:S01]  /*0b70*/  UISETP.NE.AND.EX UP0, UPT, UR6, URZ, UPT, UP0 ;  /* 0x000000ff0600728c */ /* 0x000fe2000bf05300 */
[----:B------:R-:W-:Y:S02]  /*0b80*/  LEA R4, P0, R6, R4, 0x6 ;  /* 0x0000000406047211 */ /* 0x000fe400078030ff */
[----:B------:R-:W-:-:S03]  /*0b90*/  IADD3 R14, P1, PT, R12, 0x40, RZ ;  /* 0x000000400c0e7810 */ /* 0x000fc60007f3e0ff */
[----:B------:R-:W-:Y:S01]  /*0ba0*/  IMAD.X R28, R28, 0x1, R0, P0 ;  /* 0x000000011c1c7824 */ /* 0x000fe200000e0600 */
[----:B------:R-:W-:Y:S01]  /*0bb0*/  IADD3.X R15, PT, PT, RZ, R13, RZ, P1, !PT ;  /* 0x0000000dff0f7210 */ /* 0x000fe20000ffe4ff */
[----:B--2---:R-:W-:-:S08]  /*0bc0*/  DFMA R20, R16, R20, R22 ;  /* 0x000000141014722b */ /* 0x004fd00000000016 */
[----:B---3--:R-:W-:Y:S01]  /*0bd0*/  DFMA R20, R26, R24, R20 ;  /* 0x000000181a14722b */ /* 0x008fe20000000014 */
[----:B------:R-:W-:Y:S10]  /*0be0*/  BRA.U UP0, `(.L_x_27) ;  /* 0xfffffffd00307547 */ /* 0x000ff4000b83ffff */
[----:B------:R-:W0:Y:S01]  /*0bf0*/  LDCU UR7, c[0x0][0x3ac] ;  /* 0x00007580ff0777ac */ /* 0x000e220008000800 */
[----:B------:R-:W-:-:S05]  /*0c00*/  UMOV UR6, UR12 ;  /* 0x0000000c00067c82 */ /* 0x000fca0008000000 */
.L_x_26:
[----:B------:R-:W1:Y:S02]  /*0c10*/  LDCU UR5, c[0x0][0x3a8] ;  /* 0x00007500ff0577ac */ /* 0x000e640008000800 */
[----:B-1----:R-:W-:-:S04]  /*0c20*/  ULOP3.LUT UR5, UR5, 0x7, URZ, 0xc0, !UPT ;  /* 0x0000000705057892 */ /* 0x002fc8000f8ec0ff */
[----:B------:R-:W-:-:S04]  /*0c30*/  UISETP.NE.U32.AND UP0, UPT, UR5, URZ, UPT ;  /* 0x000000ff0500728c */ /* 0x000fc8000bf05070 */
[----:B------:R-:W-:-:S09]  /*0c40*/  UISETP.NE.AND.EX UP0, UPT, URZ, URZ, UPT, UP0 ;  /* 0x000000ffff00728c */ /* 0x000fd2000bf05300 */
[----:B------:R-:W-:Y:S05]  /*0c50*/  BRA.U !UP0, `(.L_x_28) ;  /* 0x0000000508f07547 */ /* 0x000fea000b800000 */
[----:B------:R-:W-:-:S04]  /*0c60*/  UIADD3 UR5, UP0, UPT, UR5, -0x1, URZ ;  /* 0xffffffff05057890 */ /* 0x000fc8000ff1e0ff */
[----:B------:R-:W-:Y:S02]  /*0c70*/  UIADD3.X UR8, UPT, UPT, URZ, -0x1, URZ, UP0, !UPT ;  /* 0xffffffffff087890 */ /* 0x000fe400087fe4ff */
[----:B------:R-:W-:-:S04]  /*0c80*/  UISETP.GE.U32.AND UP0, UPT, UR5, 0x3, UPT ;  /* 0x000000030500788c */ /* 0x000fc8000bf06070 */
[----:B------:R-:W-:-:S09]  /*0c90*/  UISETP.GE.U32.AND.EX UP0, UPT, UR8, URZ, UPT, UP0 ;  /* 0x000000ff0800728c */ /* 0x000fd2000bf06100 */
[----:B------:R-:W-:Y:S05]  /*0ca0*/  BRA.U !UP0, `(.L_x_29) ;  /* 0x0000000108e87547 */ /* 0x000fea000b800000 */
[----:B------:R-:W1:Y:S01]  /*0cb0*/  LDC.64 R12, c[0x0][0x398] ;  /* 0x0000e600ff0c7b82 */ /* 0x000e620000000a00 */
[----:B------:R-:W2:Y:S01]  /*0cc0*/  LDCU.64 UR18, c[0x0][0x380] ;  /* 0x00007000ff1277ac */ /* 0x000ea20008000a00 */
[----:B------:R-:W-:Y:S02]  /*0cd0*/  IMAD R4, R10, UR4, RZ ;  /* 0x000000040a047c24 */ /* 0x000fe4000f8e02ff */
[C---:B0-----:R-:W-:Y:S01]  /*0ce0*/  IMAD.WIDE.U32 R16, R3.reuse, R10, UR6 ;  /* 0x0000000603107e25 */ /* 0x041fe2000f8e000a */
[----:B------:R-:W0:Y:S03]  /*0cf0*/  LDCU.64 UR20, c[0x0][0x388] ;  /* 0x00007100ff1477ac */ /* 0x000e260008000a00 */
[----:B------:R-:W-:Y:S01]  /*0d00*/  IMAD R4, R3, R11, R4 ;  /* 0x0000000b03047224 */ /* 0x000fe200078e0204 */
[----:B------:R-:W-:-:S03]  /*0d10*/  UIADD3 UR8, UPT, UPT, UR6, 0x1, URZ ;  /* 0x0000000106087890 */ /* 0x000fc6000fffe0ff */
[----:B------:R-:W-:Y:S01]  /*0d20*/  IMAD.IADD R17, R4, 0x1, R17 ;  /* 0x0000000104117824 */ /* 0x000fe200078e0211 */
[----:B------:R-:W-:Y:S01]  /*0d30*/  UMOV UR9, URZ ;  /* 0x000000ff00097c82 */ /* 0x000fe20008000000 */
[----:B--2---:R-:W-:-:S04]  /*0d40*/  LEA R22, P0, R16, UR18, 0x3 ;  /* 0x0000001210167c11 */ /* 0x004fc8000f8018ff */
[----:B------:R-:W-:Y:S01]  /*0d50*/  LEA.HI.X R23, R16, UR19, R17, 0x3, P0 ;  /* 0x0000001310177c11 */ /* 0x000fe200080f1c11 */
[C---:B-1----:R-:W-:Y:S02]  /*0d60*/  IMAD R18, R12.reuse, UR7, RZ ;  /* 0x000000070c127c24 */ /* 0x042fe4000f8e02ff */
[----:B------:R-:W-:-:S03]  /*0d70*/  IMAD.WIDE.U32 R14, R12, UR6, R8 ;  /* 0x000000060c0e7c25 */ /* 0x000fc6000f8e0008 */
[----:B------:R-:W2:Y:S01]  /*0d80*/  LDG.E.64 R22, desc[UR14][R22.64] ;  /* 0x0000000e16167981 */ /* 0x000ea2000c1e1b00 */
[----:B------:R-:W-:Y:S01]  /*0d90*/  IMAD R19, R13, UR6, R18 ;  /* 0x000000060d137c24 */ /* 0x000fe2000f8e0212 */
[----:B0-----:R-:W-:-:S03]  /*0da0*/  LEA R18, P1, R14, UR20, 0x3 ;  /* 0x000000140e127c11 */ /* 0x001fc6000f8218ff */
[----:B------:R-:W-:Y:S02]  /*0db0*/  IMAD.IADD R15, R15, 0x1, R19 ;  /* 0x000000010f0f7824 */ /* 0x000fe400078e0213 */
[----:B------:R-:W-:-:S03]  /*0dc0*/  IMAD.WIDE.U32 R16, R3, R10, UR8 ;  /* 0x0000000803107e25 */ /* 0x000fc6000f8e000a */
[----:B------:R-:W-:Y:S01]  /*0dd0*/  LEA.HI.X R19, R14, UR21, R15, 0x3, P1 ;  /* 0x000000150e137c11 */ /* 0x000fe200088f1c0f */
[----:B------:R-:W-:Y:S01]  /*0de0*/  IMAD.WIDE.U32 R14, R12, UR8, R8 ;  /* 0x000000080c0e7c25 */ /* 0x000fe2000f8e0008 */
[----:B------:R-:W-:-:S03]  /*0df0*/  LEA R26, P0, R16, UR18, 0x3 ;  /* 0x00000012101a7c11 */ /* 0x000fc6000f8018ff */
[----:B------:R-:W-:Y:S01]  /*0e00*/  IMAD R15, R13, UR8, R15 ;  /* 0x000000080d0f7c24 */ /* 0x000fe2000f8e020f */
[----:B------:R-:W-:Y:S01]  /*0e10*/  LEA R28, P1, R14, UR20, 0x3 ;  /* 0x000000140e1c7c11 */ /* 0x000fe2000f8218ff */
[----:B------:R-:W-:Y:S01]  /*0e20*/  IMAD.IADD R17, R4, 0x1, R17 ;  /* 0x0000000104117824 */ /* 0x000fe200078e0211 */
[----:B------:R-:W2:Y:S02]  /*0e30*/  LDG.E.64 R18, desc[UR14][R18.64] ;  /* 0x0000000e12127981 */ /* 0x000ea4000c1e1b00 */
[----:B------:R-:W-:Y:S02]  /*0e40*/  LEA.HI.X R29, R14, UR21, R15, 0x3, P1 ;  /* 0x000000150e1d7c11 */ /* 0x000fe400088f1c0f */
[----:B------:R-:W-:-:S03]  /*0e50*/  LEA.HI.X R27, R16, UR19, R17, 0x3, P0 ;  /* 0x00000013101b7c11 */ /* 0x000fc600080f1c11 */
[----:B------:R-:W3:Y:S04]  /*0e60*/  LDG.E.64 R14, desc[UR14][R28.64] ;  /* 0x0000000e1c0e7981 */ /* 0x000ee8000c1e1b00 */
[----:B------:R-:W3:Y:S01]  /*0e70*/  LDG.E.64 R16, desc[UR14][R26.64] ;  /* 0x0000000e1a107981 */ /* 0x000ee2000c1e1b00 */
[----:B------:R-:W-:Y:S02]  /*0e80*/  UIADD3 UR8, UPT, UPT, UR6, 0x2, URZ ;  /* 0x0000000206087890 */ /* 0x000fe4000fffe0ff */
[----:B------:R-:W-:Y:S01]  /*0e90*/  UIADD3 UR10, UPT, UPT, UR6, 0x3, URZ ;  /* 0x00000003060a7890 */ /* 0x000fe2000fffe0ff */
[----:B------:R-:W-:Y:S01]  /*0ea0*/  UMOV UR11, URZ ;  /* 0x000000ff000b7c82 */ /* 0x000fe20008000000 */
[----:B--2---:R-:W-:Y:S02]  /*0eb0*/  DFMA R20, R22, R18, R20 ;  /* 0x000000121614722b */ /* 0x004fe40000000014 */
[----:B------:R-:W-:-:S04]  /*0ec0*/  IMAD.WIDE.U32 R18, R12, UR8, R8 ;  /* 0x000000080c127c25 */ /* 0x000fc8000f8e0008 */
[----:B------:R-:W-:Y:S01]  /*0ed0*/  IMAD R19, R13, UR8, R19 ;  /* 0x000000080d137c24 */ /* 0x000fe2000f8e0213 */
[C---:B------:R-:W-:Y:S01]  /*0ee0*/  LEA R24, P0, R18.reuse, UR20, 0x3 ;  /* 0x0000001412187c11 */ /* 0x040fe2000f8018ff */
[----:B---3--:R-:W-:Y:S01]  /*0ef0*/  DFMA R16, R16, R14, R20 ;  /* 0x0000000e1010722b */ /* 0x008fe20000000014 */
[CC--:B------:R-:W-:Y:S02]  /*0f00*/  IMAD.WIDE.U32 R14, R3.reuse, R10.reuse, UR8 ;  /* 0x00000008030e7e25 */ /* 0x0c0fe4000f8e000a */
[----:B------:R-:W-:Y:S02]  /*0f10*/  LEA.HI.X R25, R18, UR21, R19, 0x3, P0 ;  /* 0x0000001512197c11 */ /* 0x000fe400080f1c13 */
[----:B------:R-:W-:Y:S01]  /*0f20*/  IMAD.IADD R15, R4, 0x1, R15 ;  /* 0x00000001040f7824 */ /* 0x000fe200078e020f */
[----:B------:R-:W-:Y:S01]  /*0f30*/  LEA R26, P0, R14, UR18, 0x3 ;  /* 0x000000120e1a7c11 */ /* 0x000fe2000f8018ff */
[----:B------:R-:W-:Y:S02]  /*0f40*/  IMAD.WIDE.U32 R22, R12, UR10, R8 ;  /* 0x0000000a0c167c25 */ /* 0x000fe4000f8e0008 */
[----:B------:R-:W2:Y:S01]  /*0f50*/  LDG.E.64 R24, desc[UR14][R24.64] ;  /* 0x0000000e18187981 */ /* 0x000ea2000c1e1b00 */
[----:B------:R-:W-:Y:S01]  /*0f60*/  LEA.HI.X R27, R14, UR19, R15, 0x3, P0 ;  /* 0x000000130e1b7c11 */ /* 0x000fe200080f1c0f */
[----:B------:R-:W-:Y:S01]  /*0f70*/  IMAD.WIDE.U32 R18, R3, R10, UR10 ;  /* 0x0000000a03127e25 */ /* 0x000fe2000f8e000a */
[----:B------:R-:W-:-:S03]  /*0f80*/  LEA R12, P1, R22, UR20, 0x3 ;  /* 0x00000014160c7c11 */ /* 0x000fc6000f8218ff */
[----:B------:R-:W-:Y:S01]  /*0f90*/  IMAD R13, R13, UR10, R23 ;  /* 0x0000000a0d0d7c24 */ /* 0x000fe2000f8e0217 */
[----:B------:R-:W-:Y:S01]  /*0fa0*/  IADD3 R15, PT, PT, R4, R19, RZ ;  /* 0x00000013040f7210 */ /* 0x000fe20007ffe0ff */
[----:B------:R-:W2:Y:S01]  /*0fb0*/  LDG.E.64 R26, desc[UR14][R26.64] ;  /* 0x0000000e1a1a7981 */ /* 0x000ea2000c1e1b00 */
[----:B------:R-:W-:Y:S02]  /*0fc0*/  LEA R14, P0, R18, UR18, 0x3 ;  /* 0x00000012120e7c11 */ /* 0x000fe4000f8018ff */
[----:B------:R-:W-:Y:S02]  /*0fd0*/  LEA.HI.X R13, R22, UR21, R13, 0x3, P1 ;  /* 0x00000015160d7c11 */ /* 0x000fe400088f1c0d */
[----:B------:R-:W-:-:S04]  /*0fe0*/  LEA.HI.X R15, R18, UR19, R15, 0x3, P0 ;  /* 0x00000013120f7c11 */ /* 0x000fc800080f1c0f */
[----:B------:R-:W3:Y:S04]  /*0ff0*/  LDG.E.64 R12, desc[UR14][R12.64] ;  /* 0x0000000e0c0c7981 */ /* 0x000ee8000c1e1b00 */
[----:B------:R-:W3:Y:S01]  /*1000*/  LDG.E.64 R14, desc[UR14][R14.64] ;  /* 0x0000000e0e0e7981 */ /* 0x000ee2000c1e1b00 */
[----:B------:R-:W-:Y:S01]  /*1010*/  UIADD3 UR6, UPT, UPT, UR6, 0x4, URZ ;  /* 0x0000000406067890 */ /* 0x000fe2000fffe0ff */
[----:B------:R-:W-:Y:S01]  /*1020*/  UMOV UR7, URZ ;  /* 0x000000ff00077c82 */ /* 0x000fe20008000000 */
[----:B--2---:R-:W-:-:S08]  /*1030*/  DFMA R16, R26, R24, R16 ;  /* 0x000000181a10722b */ /* 0x004fd00000000010 */
[----:B---3--:R-:W-:-:S11]  /*1040*/  DFMA R20, R14, R12, R16 ;  /* 0x0000000c0e14722b */ /* 0x008fd60000000010 */
.L_x_29:
[----:B------:R-:W-:-:S04]  /*1050*/  LOP3.LUT R12, R10, 0x3, RZ, 0xc0, !PT ;  /* 0x000000030a0c7812 */ /* 0x000fc800078ec0ff */
[----:B------:R-:W-:-:S04]  /*1060*/  ISETP.NE.U32.AND P0, PT, R12, RZ, PT ;  /* 0x000000ff0c00720c */ /* 0x000fc80003f05070 */
[----:B------:R-:W-:-:S13]  /*1070*/  ISETP.NE.AND.EX P0, PT, RZ, RZ, PT, P0 ;  /* 0x000000ffff00720c */ /* 0x000fda0003f05300 */
[----:B------:R-:W-:Y:S05]  /*1080*/  @!P0 BRA `(.L_x_28) ;  /* 0x0000000000e48947 */ /* 0x000fea0003800000 */
[----:B------:R-:W-:Y:S02]  /*1090*/  ISETP.NE.U32.AND P1, PT, R12, 0x1, PT ;  /* 0x000000010c00780c */ /* 0x000fe40003f25070 */
[----:B------:R-:W-:Y:S02]  /*10a0*/  LOP3.LUT R4, R10, 0x1, RZ, 0xc0, !PT ;  /* 0x000000010a047812 */ /* 0x000fe400078ec0ff */
[----:B------:R-:W-:Y:S02]  /*10b0*/  ISETP.NE.AND.EX P1, PT, RZ, RZ, PT, P1 ;  /* 0x000000ffff00720c */ /* 0x000fe40003f25310 */
[----:B------:R-:W-:-:S04]  /*10c0*/  ISETP.NE.U32.AND P0, PT, R4, 0x1, PT ;  /* 0x000000010400780c */ /* 0x000fc80003f05070 */
[----:B------:R-:W-:-:S07]  /*10d0*/  ISETP.NE.U32.AND.EX P0, PT, RZ, RZ, PT, P0 ;  /* 0x000000ffff00720c */ /* 0x000fce0003f05100 */
[----:B------:R-:W-:Y:S06]  /*10e0*/  @!P1 BRA `(.L_x_30) ;  /* 0x0000000000849947 */ /* 0x000fec0003800000 */
[----:B------:R-:W1:Y:S01]  /*10f0*/  LDC.64 R14, c[0x0][0x398] ;  /* 0x0000e600ff0e7b82 */ /* 0x000e620000000a00 */
[----:B------:R-:W2:Y:S01]  /*1100*/  LDCU.64 UR10, c[0x0][0x380] ;  /* 0x00007000ff0a77ac */ /* 0x000ea20008000a00 */
[----:B------:R-:W-:Y:S02]  /*1110*/  IMAD R4, R10, UR4, RZ ;  /* 0x000000040a047c24 */ /* 0x000fe4000f8e02ff */
[C---:B0-----:R-:W-:Y:S01]  /*1120*/  IMAD.WIDE.U32 R16, R3.reuse, R10, UR6 ;  /* 0x0000000603107e25 */ /* 0x041fe2000f8e000a */
[----:B------:R-:W0:Y:S03]  /*1130*/  LDCU.64 UR18, c[0x0][0x388] ;  /* 0x00007100ff1277ac */ /* 0x000e260008000a00 */
[----:B------:R-:W-:Y:S01]  /*1140*/  IMAD R27, R3, R11, R4 ;  /* 0x0000000b031b7224 */ /* 0x000fe200078e0204 */
[----:B------:R-:W-:Y:S01]  /*1150*/  UIADD3 UR8, UPT, UPT, UR6, 0x1, URZ ;  /* 0x0000000106087890 */ /* 0x000fe2000fffe0ff */
[----:B------:R-:W-:-:S02]  /*1160*/  UMOV UR9, URZ ;  /* 0x000000ff00097c82 */ /* 0x000fc40008000000 */
[----:B------:R-:W-:Y:S01]  /*1170*/  IMAD.IADD R17, R27, 0x1, R17 ;  /* 0x000000011b117824 */ /* 0x000fe200078e0211 */
[----:B--2---:R-:W-:-:S04]  /*1180*/  LEA R24, P1, R16, UR10, 0x3 ;  /* 0x0000000a10187c11 */ /* 0x004fc8000f8218ff */
[----:B------:R-:W-:Y:S01]  /*1190*/  LEA.HI.X R25, R16, UR11, R17, 0x3, P1 ;  /* 0x0000000b10197c11 */ /* 0x000fe200088f1c11 */
[C---:B-1----:R-:W-:Y:S02]  /*11a0*/  IMAD R4, R14.reuse, UR7, RZ ;  /* 0x000000070e047c24 */ /* 0x042fe4000f8e02ff */
[----:B------:R-:W-:-:S03]  /*11b0*/  IMAD.WIDE.U32 R12, R14, UR8, R8 ;  /* 0x000000080e0c7c25 */ /* 0x000fc6000f8e0008 */
[----:B------:R-:W2:Y:S01]  /*11c0*/  LDG.E.64 R24, desc[UR14][R24.64] ;  /* 0x0000000e18187981 */ /* 0x000ea2000c1e1b00 */
[----:B------:R-:W-:Y:S01]  /*11d0*/  IMAD.WIDE.U32 R22, R14, UR6, R8 ;  /* 0x000000060e167c25 */ /* 0x000fe2000f8e0008 */
[----:B0-----:R-:W-:-:S03]  /*11e0*/  LEA R16, P2, R12, UR18, 0x3 ;  /* 0x000000120c107c11 */ /* 0x001fc6000f8418ff */
[C---:B------:R-:W-:Y:S01]  /*11f0*/  IMAD R17, R15.reuse, UR6, R4 ;  /* 0x000000060f117c24 */ /* 0x040fe2000f8e0204 */
[----:B------:R-:W-:Y:S01]  /*1200*/  LEA R18, P1, R22, UR18, 0x3 ;  /* 0x0000001216127c11 */ /* 0x000fe2000f8218ff */
[----:B------:R-:W-:Y:S02]  /*1210*/  IMAD R19, R15, UR8, R13 ;  /* 0x000000080f137c24 */ /* 0x000fe4000f8e020d */
[----:B------:R-:W-:Y:S02]  /*1220*/  IMAD.IADD R13, R23, 0x1, R17 ;  /* 0x00000001170d7824 */ /* 0x000fe400078e0211 */
[----:B------:R-:W-:Y:S01]  /*1230*/  IMAD.WIDE.U32 R14, R3, R10, UR8 ;  /* 0x00000008030e7e25 */ /* 0x000fe2000f8e000a */
[----:B------:R-:W-:Y:S02]  /*1240*/  LEA.HI.X R17, R12, UR19, R19, 0x3, P2 ;  /* 0x000000130c117c11 */ /* 0x000fe400090f1c13 */
[----:B------:R-:W-:Y:S01]  /*1250*/  LEA.HI.X R19, R22, UR19, R13, 0x3, P1 ;  /* 0x0000001316137c11 */ /* 0x000fe200088f1c0d */
[----:B------:R-:W-:Y:S01]  /*1260*/  IMAD.IADD R27, R27, 0x1, R15 ;  /* 0x000000011b1b7824 */ /* 0x000fe200078e020f */
[----:B------:R-:W-:-:S02]  /*1270*/  LEA R12, P1, R14, UR10, 0x3 ;  /* 0x0000000a0e0c7c11 */ /* 0x000fc4000f8218ff */
[----:B------:R-:W3:Y:S02]  /*1280*/  LDG.E.64 R16, desc[UR14][R16.64] ;  /* 0x0000000e10107981 */ /* 0x000ee4000c1e1b00 */
[----:B------:R-:W-:Y:S02]  /*1290*/  LEA.HI.X R13, R14, UR11, R27, 0x3, P1 ;  /* 0x0000000b0e0d7c11 */ /* 0x000fe400088f1c1b */
[----:B------:R-:W2:Y:S04]  /*12a0*/  LDG.E.64 R18, desc[UR14][R18.64] ;  /* 0x0000000e12127981 */ /* 0x000ea8000c1e1b00 */
[----:B------:R-:W3:Y:S01]  /*12b0*/  LDG.E.64 R12, desc[UR14][R12.64] ;  /* 0x0000000e0c0c7981 */ /* 0x000ee2000c1e1b00 */
[----:B------:R-:W-:Y:S01]  /*12c0*/  UIADD3 UR6, UPT, UPT, UR6, 0x2, URZ ;  /* 0x0000000206067890 */ /* 0x000fe2000fffe0ff */
[----:B------:R-:W-:Y:S01]  /*12d0*/  UMOV UR7, URZ ;  /* 0x000000ff00077c82 */ /* 0x000fe20008000000 */
[----:B--2---:R-:W-:-:S08]  /*12e0*/  DFMA R20, R24, R18, R20 ;  /* 0x000000121814722b */ /* 0x004fd00000000014 */
[----:B---3--:R-:W-:-:S11]  /*12f0*/  DFMA R20, R12, R16, R20 ;  /* 0x000000100c14722b */ /* 0x008fd60000000014 */
.L_x_30:
[----:B------:R-:W-:Y:S05]  /*1300*/  @P0 BRA `(.L_x_28) ;  /* 0x0000000000440947 */ /* 0x000fea0003800000 */
[----:B------:R-:W1:Y:S01]  /*1310*/  LDC.64 R12, c[0x0][0x398] ;  /* 0x0000e600ff0c7b82 */ /* 0x000e620000000a00 */
[----:B------:R-:W2:Y:S01]  /*1320*/  LDCU.128 UR8, c[0x0][0x380] ;  /* 0x00007000ff0877ac */ /* 0x000ea20008000c00 */
[----:B------:R-:W-:-:S04]  /*1330*/  IMAD R4, R10, UR4, RZ ;  /* 0x000000040a047c24 */ /* 0x000fc8000f8e02ff */
[C---:B------:R-:W-:Y:S02]  /*1340*/  IMAD R19, R3.reuse, R11, R4 ;  /* 0x0000000b03137224 */ /* 0x040fe400078e0204 */
[----:B0-----:R-:W-:-:S03]  /*1350*/  IMAD.WIDE.U32 R10, R3, R10, UR6 ;  /* 0x00000006030a7e25 */ /* 0x001fc6000f8e000a */
[----:B--2---:R-:W-:Y:S01]  /*1360*/  LEA R16, P0, R10, UR8, 0x3 ;  /* 0x000000080a107c11 */ /* 0x004fe2000f8018ff */
[C---:B-1----:R-:W-:Y:S02]  /*1370*/  IMAD R4, R12.reuse, UR7, RZ ;  /* 0x000000070c047c24 */ /* 0x042fe4000f8e02ff */
[----:B------:R-:W-:-:S04]  /*1380*/  IMAD.WIDE.U32 R14, R12, UR6, R8 ;  /* 0x000000060c0e7c25 */ /* 0x000fc8000f8e0008 */
[----:B------:R-:W-:Y:S01]  /*1390*/  IMAD R17, R13, UR6, R4 ;  /* 0x000000060d117c24 */ /* 0x000fe2000f8e0204 */
[----:B------:R-:W-:Y:S01]  /*13a0*/  LEA R12, P1, R14, UR10, 0x3 ;  /* 0x0000000a0e0c7c11 */ /* 0x000fe2000f8218ff */
[----:B------:R-:W-:Y:S02]  /*13b0*/  IMAD.IADD R13, R19, 0x1, R11 ;  /* 0x00000001130d7824 */ /* 0x000fe400078e020b */
[----:B------:R-:W-:-:S03]  /*13c0*/  IMAD.IADD R11, R15, 0x1, R17 ;  /* 0x000000010f0b7824 */ /* 0x000fc600078e0211 */
[----:B------:R-:W-:Y:S02]  /*13d0*/  LEA.HI.X R17, R10, UR9, R13, 0x3, P0 ;  /* 0x000000090a117c11 */ /* 0x000fe400080f1c0d */
[----:B------:R-:W-:-:S04]  /*13e0*/  LEA.HI.X R13, R14, UR11, R11, 0x3, P1 ;  /* 0x0000000b0e0d7c11 */ /* 0x000fc800088f1c0b */
[----:B------:R-:W2:Y:S04]  /*13f0*/  LDG.E.64 R16, desc[UR14][R16.64] ;  /* 0x0000000e10107981 */ /* 0x000ea8000c1e1b00 */
[----:B------:R-:W2:Y:S02]  /*1400*/  LDG.E.64 R12, desc[UR14][R12.64] ;  /* 0x0000000e0c0c7981 */ /* 0x000ea4000c1e1b00 */
[----:B--2---:R-:W-:-:S11]  /*1410*/  DFMA R20, R16, R12, R20 ;  /* 0x0000000c1014722b */ /* 0x004fd60000000014 */
.L_x_28:
[----:B------:R-:W1:Y:S01]  /*1420*/  LDC.64 R12, c[0x0][0x398] ;  /* 0x0000e600ff0c7b82 */ /* 0x000e620000000a00 */
[----:B------:R-:W-:Y:S01]  /*1430*/  MOV R17, UR4 ;  /* 0x0000000400117c02 */ /* 0x000fe20008000f00 */
[----:B------:R-:W-:-:S06]  /*1440*/  IMAD.MOV.U32 R16, RZ, RZ, R3 ;  /* 0x000000ffff107224 */ /* 0x000fcc00078e0003 */
[----:B------:R-:W2:Y:S01]  /*1450*/  LDC.64 R10, c[0x0][0x390] ;  /* 0x0000e400ff0a7b82 */ /* 0x000ea20000000a00 */
[----:B-1----:R-:W-:Y:S02]  /*1460*/  IMAD R18, R12, UR4, RZ ;  /* 0x000000040c127c24 */ /* 0x002fe4000f8e02ff */
[-C--:B------:R-:W-:Y:S02]  /*1470*/  IMAD R4, R9, R12.reuse, RZ ;  /* 0x0000000c09047224 */ /* 0x080fe400078e02ff */
[----:B------:R-:W-:-:S04]  /*1480*/  IMAD.WIDE.U32 R14, R3, R12, R8 ;  /* 0x0000000c030e7225 */ /* 0x000fc800078e0008 */
[----:B------:R-:W-:Y:S02]  /*1490*/  IMAD R9, R3, R13, R18 ;  /* 0x0000000d03097224 */ /* 0x000fe400078e0212 */
[----:B------:R-:W-:-:S04]  /*14a0*/  IMAD.WIDE.U32 R16, R8, R12, R16 ;  /* 0x0000000c08107225 */ /* 0x000fc800078e0010 */
[----:B------:R-:W-:Y:S01]  /*14b0*/  IMAD R13, R8, R13, R4 ;  /* 0x0000000d080d7224 */ /* 0x000fe200078e0204 */
[-C--:B--2---:R-:W-:Y:S01]  /*14c0*/  LEA R8, P0, R14, R10.reuse, 0x3 ;  /* 0x0000000a0e087211 */ /* 0x084fe200078018ff */
[----:B------:R-:W-:Y:S01]  /*14d0*/  IMAD.IADD R9, R15, 0x1, R9 ;  /* 0x000000010f097824 */ /* 0x000fe200078e0209 */
[----:B------:R-:W-:Y:S01]  /*14e0*/  LEA R10, P1, R16, R10, 0x3 ;  /* 0x0000000a100a7211 */ /* 0x000fe200078218ff */
[----:B------:R-:W-:-:S03]  /*14f0*/  IMAD.IADD R4, R17, 0x1, R13 ;  /* 0x0000000111047824 */ /* 0x000fc600078e020d */
[-C--:B------:R-:W-:Y:S02]  /*1500*/  LEA.HI.X R9, R14, R11.reuse, R9, 0x3, P0 ;  /* 0x0000000b0e097211 */ /* 0x080fe400000f1c09 */
[----:B------:R-:W-:-:S03]  /*1510*/  LEA.HI.X R11, R16, R11, R4, 0x3, P1 ;  /* 0x0000000b100b7211 */ /* 0x000fc600008f1c04 */
[----:B------:R1:W-:Y:S04]  /*1520*/  STG.E.64 desc[UR14][R8.64], R20 ;  /* 0x0000001408007986 */ /* 0x0003e8000c101b0e */
[----:B------:R1:W-:Y:S02]  /*1530*/  STG.E.64 desc[UR14][R10.64], R20 ;  /* 0x000000140a007986 */ /* 0x0003e4000c101b0e */
.L_x_25:
[----:B0-----:R-:W-:Y:S05]  /*1540*/  BSYNC.RECONVERGENT B1 ;  /* 0x0000000000017941 */ /* 0x001fea0003800200 */
.L_x_24:
[----:B------:R-:W0:Y:S01]  /*1550*/  LDCU.64 UR6, c[0x0][0x398] ;  /* 0x00007300ff0677ac */ /* 0x000e220008000a00 */
[----:B-1----:R-:W-:-:S04]  /*1560*/  VIADD R8, R2, UR16 ;  /* 0x0000001002087c36 */ /* 0x002fc80008000000 */
[--C-:B------:R-:W-:Y:S01]  /*1570*/  IMAD.MOV.U32 R2, RZ, RZ, R8.reuse ;  /* 0x000000ffff027224 */ /* 0x100fe200078e0008 */
[----:B------:R-:W-:Y:S02]  /*1580*/  SHF.R.S32.HI R9, RZ, 0x1f, R8 ;  /* 0x0000001fff097819 */ /* 0x000fe40000011408 */
[----:B0-----:R-:W-:-:S04]  /*1590*/  ISETP.GE.U32.AND P0, PT, R8, UR6, PT ;  /* 0x0000000608007c0c */ /* 0x001fc8000bf06070 */
[----:B------:R-:W-:-:S13]  /*15a0*/  ISETP.GE.U32.AND.EX P0, PT, R9, UR7, PT, P0 ;  /* 0x0000000709007c0c */ /* 0x000fda000bf06100 */
[----:B------:R-:W-:Y:S05]  /*15b0*/  @!P0 BRA `(.L_x_31) ;  /* 0xfffffff0005c8947 */ /* 0x000fea000383ffff */
.L_x_23:
[----:B------:R-:W-:Y:S05]  /*15c0*/  BSYNC.RECONVERGENT B0 ;  /* 0x0000000000007941 */ /* 0x000fea0003800200 */
.L_x_22:
[----:B------:R-:W0:Y:S01]  /*15d0*/  LDCU.64 UR6, c[0x0][0x398] ;  /* 0x00007300ff0677ac */ /* 0x000e220008000a00 */
[----:B------:R-:W-:-:S04]  /*15e0*/  IADD3 R3, PT, PT, R3, UR17, RZ ;  /* 0x0000001103037c10 */ /* 0x000fc8000fffe0ff */
[----:B0-----:R-:W-:-:S04]  /*15f0*/  ISETP.GE.U32.AND P0, PT, R3, UR6, PT ;  /* 0x0000000603007c0c */ /* 0x001fc8000bf06070 */
[----:B------:R-:W-:-:S13]  /*1600*/  ISETP.GE.U32.AND.EX P0, PT, RZ, UR7, PT, P0 ;  /* 0x00000007ff007c0c */ /* 0x000fda000bf06100 */
[----:B------:R-:W-:Y:S05]  /*1610*/  @!P0 BRA `(.L_x_32) ;  /* 0xfffffff000248947 */ /* 0x000fea000383ffff */
[----:B------:R-:W-:Y:S05]  /*1620*/  EXIT ;  /* 0x000000000000794d */ /* 0x000fea0003800000 */
.L_x_21:
[----:B------:R-:W-:Y:S01]  /*1630*/  ULOP3.LUT UR5, UR12, 0x7, URZ, 0xc0, !UPT ;  /* 0x000000070c057892 */ /* 0x000fe2000f8ec0ff */
[----:B------:R-:W0:Y:S01]  /*1640*/  LDCU.128 UR8, c[0x0][0x380] ;  /* 0x00007000ff0877ac */ /* 0x000e220008000c00 */
[----:B------:R-:W-:-:S12]  /*1650*/  ULOP3.LUT UR12, UR12, 0xfffffff8, URZ, 0xc0, !UPT ;  /* 0xfffffff80c0c7892 */ /* 0x000fd8000f8ec0ff */
.L_x_41:
[----:B------:R-:W1:Y:S01]  /*1660*/  LDCU.64 UR6, c[0x0][0x3a0] ;  /* 0x00007400ff0677ac */ /* 0x000e620008000a00 */
[----:B------:R-:W-:Y:S01]  /*1670*/  SHF.R.S32.HI R7, RZ, 0x1f, R5 ;  /* 0x0000001fff077819 */ /* 0x000fe20000011405 */
[----:B------:R-:W-:Y:S01]  /*1680*/  BSSY.RECONVERGENT B0, `(.L_x_33) ;  /* 0x00000de000007945 */ /* 0x000fe20003800200 */
[----:B-1----:R-:W-:-:S04]  /*1690*/  ISETP.GE.U32.AND P0, PT, R5, UR6, PT ;  /* 0x0000000605007c0c */ /* 0x002fc8000bf06070 */
[----:B------:R-:W-:-:S13]  /*16a0*/  ISETP.GE.U32.AND.EX P0, PT, R7, UR7, PT, P0 ;  /* 0x0000000707007c0c */ /* 0x000fda000bf06100 */
[----:B------:R-:W-:Y:S05]  /*16b0*/  @P0 BRA `(.L_x_34) ;  /* 0x0000000c00680947 */ /* 0x000fea0003800000 */
[--C-:B------:R-:W-:Y:S02]  /*16c0*/  IMAD.MOV.U32 R6, RZ, RZ, R5.reuse ;  /* 0x000000ffff067224 */ /* 0x100fe400078e0005 */
[----:B------:R-:W-:-:S07]  /*16d0*/  IMAD.MOV.U32 R0, RZ, RZ, R5 ;  /* 0x000000ffff007224 */ /* 0x000fce00078e0005 */
.L_x_40:
[----:B------:R-:W1:Y:S01]  /*16e0*/  LDC.64 R10, c[0x0][0x3a8] ;  /* 0x0000ea00ff0a7b82 */ /* 0x000e620000000a00 */
[----:B------:R-:W-:Y:S01]  /*16f0*/  IMAD.MOV.U32 R2, RZ, RZ, RZ ;  /* 0x000000ffff027224 */ /* 0x000fe200078e00ff */
[----:B------:R-:W-:Y:S01]  /*1700*/  CS2R R20, SRZ ;  /* 0x0000000000147805 */ /* 0x000fe2000001ff00 */
[----:B------:R-:W-:Y:S01]  /*1710*/  IMAD.MOV.U32 R23, RZ, RZ, RZ ;  /* 0x000000ffff177224 */ /* 0x000fe200078e00ff */
[----:B-1----:R-:W-:-:S04]  /*1720*/  ISETP.GE.U32.AND P0, PT, R10, 0x8, PT ;  /* 0x000000080a00780c */ /* 0x002fc80003f06070 */
[----:B------:R-:W-:-:S13]  /*1730*/  ISETP.GE.U32.AND.EX P0, PT, R11, RZ, PT, P0 ;  /* 0x000000ff0b00720c */ /* 0x000fda0003f06100 */
[----:B------:R-:W-:Y:S05]  /*1740*/  @!P0 BRA `(.L_x_35) ;  /* 0x0000000000fc8947 */ /* 0x000fea0003800000 */
[----:B------:R-:W1:Y:S01]  /*1750*/  LDC.64 R8, c[0x0][0x3a0] ;  /* 0x0000e800ff087b82 */ /* 0x000e620000000a00 */
[----:B------:R-:W-:Y:S02]  /*1760*/  CS2R R26, SRZ ;  /* 0x00000000001a7805 */ /* 0x000fe4000001ff00 */
[----:B------:R-:W-:-:S07]  /*1770*/  CS2R R20, SRZ ;  /* 0x0000000000147805 */ /* 0x000fce000001ff00 */
.L_x_36:
[----:B------:R-:W-:Y:S02]  /*1780*/  IMAD R4, R10, UR4, RZ ;  /* 0x000000040a047c24 */ /* 0x000fe4000f8e02ff */
[----:B-1----:R-:W-:Y:S02]  /*1790*/  IMAD R2, R27, R8, RZ ;  /* 0x000000081b027224 */ /* 0x002fe400078e02ff */
[----:B------:R-:W-:-:S04]  /*17a0*/  IMAD.WIDE.U32 R16, R3, R10, R26 ;  /* 0x0000000a03107225 */ /* 0x000fc800078e001a */
[----:B------:R-:W-:Y:S01]  /*17b0*/  IMAD R13, R3, R11, R4 ;  /* 0x0000000b030d7224 */ /* 0x000fe200078e0204 */
[----:B0-----:R-:W-:Y:S01]  /*17c0*/  LEA R12, P0, R16, UR8, 0x3 ;  /* 0x00000008100c7c11 */ /* 0x001fe2000f8018ff */
[----:B------:R-:W-:Y:S01]  /*17d0*/  IMAD.WIDE.U32 R14, R26, R8, R6 ;  /* 0x000000081a0e7225 */ /* 0x000fe200078e0006 */
[----:B------:R-:W-:-:S03]  /*17e0*/  SHF.L.U64.HI R4, R8, 0x3, R9 ;  /* 0x0000000308047819 */ /* 0x000fc60000010209 */
[----:B------:R-:W-:Y:S01]  /*17f0*/  IMAD R19, R26, R9, R2 ;  /* 0x000000091a137224 */ /* 0x000fe200078e0202 */
[----:B------:R-:W-:Y:S01]  /*1800*/  LEA R24, P1, R14, UR10, 0x3 ;  /* 0x0000000a0e187c11 */ /* 0x000fe2000f8218ff */
[----:B------:R-:W-:Y:S02]  /*1810*/  IMAD.IADD R13, R17, 0x1, R13 ;  /* 0x00000001110d7824 */ /* 0x000fe400078e020d */
[----:B------:R-:W-:Y:S01]  /*1820*/  IMAD.SHL.U32 R2, R8, 0x8, RZ ;  /* 0x0000000808027824 */ /* 0x000fe200078e00ff */
[----:B------:R-:W-:Y:S02]  /*1830*/  IADD3 R15, PT, PT, R15, R19, RZ ;  /* 0x000000130f0f7210 */ /* 0x000fe40007ffe0ff */
[----:B------:R-:W-:Y:S02]  /*1840*/  LEA.HI.X R13, R16, UR9, R13, 0x3, P0 ;  /* 0x00000009100d7c11 */ /* 0x000fe400080f1c0d */
[----:B------:R-:W-:Y:S02]  /*1850*/  LEA.HI.X R25, R14, UR11, R15, 0x3, P1 ;  /* 0x0000000b0e197c11 */ /* 0x000fe400088f1c0f */
[----:B------:R-:W-:Y:S01]  /*1860*/  IADD3 R28, P0, PT, R2, R24, RZ ;  /* 0x00000018021c7210 */ /* 0x000fe20007f1e0ff */
[----:B------:R-:W2:Y:S04]  /*1870*/  LDG.E.64 R16, desc[UR14][R12.64] ;  /* 0x0000000e0c107981 */ /* 0x000ea8000c1e1b00 */
[----:B------:R-:W2:Y:S01]  /*1880*/  LDG.E.64 R18, desc[UR14][R24.64] ;  /* 0x0000000e18127981 */ /* 0x000ea2000c1e1b00 */
[----:B------:R-:W-:-:S03]  /*1890*/  IMAD.X R29, R4, 0x1, R25, P0 ;  /* 0x00000001041d7824 */ /* 0x000fc600000e0619 */
[----:B------:R-:W3:Y:S04]  /*18a0*/  LDG.E.64 R14, desc[UR14][R12.64+0x8] ;  /* 0x0000080e0c0e7981 */ /* 0x000ee8000c1e1b00 */
        /* <DEDUP_REMOVED lines=15> */
[----:B------:R-:W-:-:S04]  /*19a0*/  IADD3 R14, P0, PT, R28, R2, RZ ;  /* 0x000000021c0e7210 */ /* 0x000fc80007f1e0ff */
[----:B------:R-:W-:-:S03]  /*19b0*/  IADD3.X R15, PT, PT, R29, R4, RZ, P0, !PT ;  /* 0x000000041d0f7210 */ /* 0x000fc600007fe4ff */
[----:B---3--:R-:W-:Y:S02]  /*19c0*/  DFMA R16, R18, R16, R20 ;  /* 0x000000101210722b */ /* 0x008fe40000000014 */
[----:B------:R-:W4:Y:S04]  /*19d0*/  LDG.E.64 R22, desc[UR14][R14.64] ;  /* 0x0000000e0e167981 */ /* 0x000f28000c1e1b00 */
[----:B------:R-:W2:Y:S04]  /*19e0*/  LDG.E.64 R18, desc[UR14][R12.64+0x20] ;  /* 0x0000200e0c127981 */ /* 0x000ea8000c1e1b00 */
[----:B------:R-:W2:Y:S04]  /*19f0*/  LDG.E.64 R20, desc[UR14][R28.64] ;  /* 0x0000000e1c147981 */ /* 0x000ea8000c1e1b00 */
        /* <DEDUP_REMOVED lines=10> */
[----:B------:R-:W-:-:S05]  /*1aa0*/  IADD3 R26, P0, PT, R26, 0x8, RZ ;  /* 0x000000081a1a7810 */ /* 0x000fca0007f1e0ff */
[----:B------:R-:W-:Y:S01]  /*1ab0*/  IMAD.X R27, RZ, RZ, R27, P0 ;  /* 0x000000ffff1b7224 */ /* 0x000fe200000e061b */
[----:B------:R-:W-:-:S04]  /*1ac0*/  ISETP.NE.U32.AND P0, PT, R26, UR12, PT ;  /* 0x0000000c1a007c0c */ /* 0x000fc8000bf05070 */
[----:B------:R-:W-:Y:S01]  /*1ad0*/  ISETP.NE.AND.EX P0, PT, R27, R11, PT, P0 ;  /* 0x0000000b1b00720c */ /* 0x000fe20003f05300 */
[----:B--2---:R-:W-:-:S08]  /*1ae0*/  DFMA R20, R16, R20, R22 ;  /* 0x000000141014722b */ /* 0x004fd00000000016 */
[----:B---3--:R-:W-:-:S04]  /*1af0*/  DFMA R20, R28, R24, R20 ;  /* 0x000000181c14722b */ /* 0x008fc80000000014 */
[----:B------:R-:W-:Y:S07]  /*1b00*/  @P0 BRA `(.L_x_36) ;  /* 0xfffffffc001c0947 */ /* 0x000fee000383ffff */
[----:B------:R-:W0:Y:S01]  /*1b10*/  LDCU UR6, c[0x0][0x3ac] ;  /* 0x00007580ff0677ac */ /* 0x000e220008000800 */
[----:B------:R-:W-:Y:S02]  /*1b20*/  IMAD.U32 R2, RZ, RZ, UR12 ;  /* 0x0000000cff027e24 */ /* 0x000fe4000f8e00ff */
[----:B0-----:R-:W-:-:S07]  /*1b30*/  IMAD.U32 R23, RZ, RZ, UR6 ;  /* 0x00000006ff177e24 */ /* 0x001fce000f8e00ff */
.L_x_35:
        /* <DEDUP_REMOVED lines=8> */
[----:B------:R-:W1:Y:S01]  /*1bc0*/  LDCU.64 UR6, c[0x0][0x3a0] ;  /* 0x00007400ff0677ac */ /* 0x000e620008000a00 */
[----:B------:R-:W-:Y:S01]  /*1bd0*/  MOV R22, R2 ;  /* 0x0000000200167202 */ /* 0x000fe20000000f00 */
[----:B------:R-:W-:Y:S01]  /*1be0*/  IMAD R4, R10, UR4, RZ ;  /* 0x000000040a047c24 */ /* 0x000fe2000f8e02ff */
[----:B------:R-:W2:Y:S03]  /*1bf0*/  LDCU.128 UR20, c[0x0][0x380] ;  /* 0x00007000ff1477ac */ /* 0x000ea60008000c00 */
[----:B------:R-:W-:-:S04]  /*1c00*/  IMAD.WIDE.U32 R8, R3, R10, R22 ;  /* 0x0000000a03087225 */ /* 0x000fc800078e0016 */
[----:B------:R-:W-:Y:S02]  /*1c10*/  IMAD R19, R3, R11, R4 ;  /* 0x0000000b03137224 */ /* 0x000fe400078e0204 */
[----:B-1----:R-:W-:Y:S02]  /*1c20*/  IMAD R15, R23, UR6, RZ ;  /* 0x00000006170f7c24 */ /* 0x002fe4000f8e02ff */
[----:B------:R-:W-:Y:S01]  /*1c30*/  IMAD.WIDE.U32 R12, R2, UR6, R6 ;  /* 0x00000006020c7c25 */ /* 0x000fe2000f8e0006 */
[----:B--2---:R-:W-:-:S03]  /*1c40*/  LEA R18, P0, R8, UR20, 0x3 ;  /* 0x0000001408127c11 */ /* 0x004fc6000f8018ff */
[----:B------:R-:W-:Y:S01]  /*1c50*/  IMAD R17, R2, UR7, R15 ;  /* 0x0000000702117c24 */ /* 0x000fe2000f8e020f */
[----:B------:R-:W-:Y:S01]  /*1c60*/  LEA R16, P1, R12, UR22, 0x3 ;  /* 0x000000160c107c11 */ /* 0x000fe2000f8218ff */
[----:B------:R-:W-:Y:S02]  /*1c70*/  IMAD.IADD R15, R19, 0x1, R9 ;  /* 0x00000001130f7824 */ /* 0x000fe400078e0209 */
[----:B------:R-:W-:-:S03]  /*1c80*/  IMAD.IADD R9, R13, 0x1, R17 ;  /* 0x000000010d097824 */ /* 0x000fc600078e0211 */
[----:B------:R-:W-:Y:S02]  /*1c90*/  LEA.HI.X R19, R8, UR21, R15, 0x3, P0 ;  /* 0x0000001508137c11 */ /* 0x000fe400080f1c0f */
[----:B------:R-:W-:-:S04]  /*1ca0*/  LEA.HI.X R17, R12, UR23, R9, 0x3, P1 ;  /* 0x000000170c117c11 */ /* 0x000fc800088f1c09 */
[----:B------:R-:W2:Y:S04]  /*1cb0*/  LDG.E.64 R18, desc[UR14][R18.64] ;  /* 0x0000000e12127981 */ /* 0x000ea8000c1e1b00 */
[----:B------:R-:W2:Y:S01]  /*1cc0*/  LDG.E.64 R16, desc[UR14][R16.64] ;  /* 0x0000000e10107981 */ /* 0x000ea2000c1e1b00 */
[C---:B------:R-:W-:Y:S01]  /*1cd0*/  VIADD R12, R2.reuse, 0x1 ;  /* 0x00000001020c7836 */ /* 0x040fe20000000000 */
[----:B------:R-:W-:Y:S01]  /*1ce0*/  MOV R23, RZ ;  /* 0x000000ff00177202 */ /* 0x000fe20000000f00 */
[----:B------:R-:W-:Y:S02]  /*1cf0*/  VIADD R22, R2, 0x2 ;  /* 0x0000000202167836 */ /* 0x000fe40000000000 */
[----:B------:R-:W-:-:S04]  /*1d00*/  IMAD.WIDE.U32 R8, R12, UR6, R6 ;  /* 0x000000060c087c25 */ /* 0x000fc8000f8e0006 */
[----:B------:R-:W-:Y:S01]  /*1d10*/  IMAD R9, R12, UR7, R9 ;  /* 0x000000070c097c24 */ /* 0x000fe2000f8e0209 */
[----:B------:R-:W-:Y:S01]  /*1d20*/  LEA R14, P0, R8, UR22, 0x3 ;  /* 0x00000016080e7c11 */ /* 0x000fe2000f8018ff */
[----:B------:R-:W-:-:S03]  /*1d30*/  IMAD.WIDE.U32 R24, R22, UR6, R6 ;  /* 0x0000000616187c25 */ /* 0x000fc6000f8e0006 */
[----:B------:R-:W-:Y:S01]  /*1d40*/  LEA.HI.X R15, R8, UR23, R9, 0x3, P0 ;  /* 0x00000017080f7c11 */ /* 0x000fe200080f1c09 */
[----:B------:R-:W-:Y:S01]  /*1d50*/  IMAD.MOV.U32 R13, RZ, RZ, RZ ;  /* 0x000000ffff0d7224 */ /* 0x000fe200078e00ff */
[----:B------:R-:W-:Y:S01]  /*1d60*/  LEA R8, P0, R24, UR22, 0x3 ;  /* 0x0000001618087c11 */ /* 0x000fe2000f8018ff */
[----:B------:R-:W-:Y:S02]  /*1d70*/  IMAD R9, R22, UR7, R25 ;  /* 0x0000000716097c24 */ /* 0x000fe4000f8e0219 */
[C---:B------:R-:W-:Y:S01]  /*1d80*/  IMAD R25, R3.reuse, R11, R4 ;  /* 0x0000000b03197224 */ /* 0x040fe200078e0204 */
[----:B------:R-:W3:Y:S01]  /*1d90*/  LDG.E.64 R14, desc[UR14][R14.64] ;  /* 0x0000000e0e0e7981 */ /* 0x000ee2000c1e1b00 */
[----:B------:R-:W-:Y:S01]  /*1da0*/  IMAD.WIDE.U32 R12, R3, R10, R12 ;  /* 0x0000000a030c7225 */ /* 0x000fe200078e000c */
[----:B------:R-:W-:-:S03]  /*1db0*/  LEA.HI.X R9, R24, UR23, R9, 0x3, P0 ;  /* 0x0000001718097c11 */ /* 0x000fc600080f1c09 */
[----:B------:R-:W-:Y:S02]  /*1dc0*/  IMAD.IADD R13, R25, 0x1, R13 ;  /* 0x00000001190d7824 */ /* 0x000fe400078e020d */
[----:B------:R-:W-:Y:S01]  /*1dd0*/  IMAD.WIDE.U32 R22, R3, R10, R22 ;  /* 0x0000000a03167225 */ /* 0x000fe200078e0016 */
[----:B------:R-:W4:Y:S01]  /*1de0*/  LDG.E.64 R8, desc[UR14][R8.64] ;  /* 0x0000000e08087981 */ /* 0x000f22000c1e1b00 */
[----:B--2---:R-:W-:Y:S01]  /*1df0*/  DFMA R20, R18, R16, R20 ;  /* 0x000000101214722b */ /* 0x004fe20000000014 */
[----:B------:R-:W-:Y:S01]  /*1e00*/  LEA R18, P0, R12, UR20, 0x3 ;  /* 0x000000140c127c11 */ /* 0x000fe2000f8018ff */
[----:B------:R-:W-:Y:S02]  /*1e10*/  VIADD R16, R2, 0x3 ;  /* 0x0000000302107836 */ /* 0x000fe40000000000 */
[----:B------:R-:W-:Y:S01]  /*1e20*/  IMAD.MOV.U32 R17, RZ, RZ, RZ ;  /* 0x000000ffff117224 */ /* 0x000fe200078e00ff */
[----:B------:R-:W-:Y:S01]  /*1e30*/  LEA.HI.X R19, R12, UR21, R13, 0x3, P0 ;  /* 0x000000150c137c11 */ /* 0x000fe200080f1c0d */
[----:B------:R-:W-:Y:S01]  /*1e40*/  IMAD.IADD R13, R25, 0x1, R23 ;  /* 0x00000001190d7824 */ /* 0x000fe200078e0217 */
[----:B------:R-:W-:Y:S01]  /*1e50*/  LEA R12, P0, R22, UR20, 0x3 ;  /* 0x00000014160c7c11 */ /* 0x000fe2000f8018ff */
[----:B------:R-:W-:-:S03]  /*1e60*/  IMAD.WIDE.U32 R26, R16, UR6, R6 ;  /* 0x00000006101a7c25 */ /* 0x000fc6000f8e0006 */
[----:B------:R-:W-:Y:S01]  /*1e70*/  LEA.HI.X R13, R22, UR21, R13, 0x3, P0 ;  /* 0x00000015160d7c11 */ /* 0x000fe200080f1c0d */
[----:B------:R-:W-:Y:S01]  /*1e80*/  IMAD R27, R16, UR7, R27 ;  /* 0x00000007101b7c24 */ /* 0x000fe2000f8e021b */
[----:B------:R-:W3:Y:S01]  /*1e90*/  LDG.E.64 R18, desc[UR14][R18.64] ;  /* 0x0000000e12127981 */ /* 0x000ee2000c1e1b00 */
[----:B------:R-:W-:Y:S01]  /*1ea0*/  IMAD.WIDE.U32 R22, R3, R10, R16 ;  /* 0x0000000a03167225 */ /* 0x000fe200078e0010 */
[C---:B------:R-:W-:Y:S02]  /*1eb0*/  LEA R16, P0, R26.reuse, UR22, 0x3 ;  /* 0x000000161a107c11 */ /* 0x040fe4000f8018ff */
[----:B------:R-:W4:Y:S01]  /*1ec0*/  LDG.E.64 R12, desc[UR14][R12.64] ;  /* 0x0000000e0c0c7981 */ /* 0x000f22000c1e1b00 */
[----:B------:R-:W-:Y:S01]  /*1ed0*/  IMAD.IADD R25, R25, 0x1, R23 ;  /* 0x0000000119197824 */ /* 0x000fe200078e0217 */
[----:B------:R-:W-:Y:S02]  /*1ee0*/  LEA.HI.X R17, R26, UR23, R27, 0x3, P0 ;  /* 0x000000171a117c11 */ /* 0x000fe400080f1c1b */
[----:B------:R-:W-:-:S04]  /*1ef0*/  LEA R24, P0, R22, UR20, 0x3 ;  /* 0x0000001416187c11 */ /* 0x000fc8000f8018ff */
[----:B------:R-:W-:Y:S01]  /*1f00*/  LEA.HI.X R25, R22, UR21, R25, 0x3, P0 ;  /* 0x0000001516197c11 */ /* 0x000fe200080f1c19 */
[----:B------:R-:W2:Y:S05]  /*1f10*/  LDG.E.64 R16, desc[UR14][R16.64] ;  /* 0x0000000e10107981 */ /* 0x000eaa000c1e1b00 */
[----:B------:R-:W2:Y:S01]  /*1f20*/  LDG.E.64 R24, desc[UR14][R24.64] ;  /* 0x0000000e18187981 */ /* 0x000ea2000c1e1b00 */
[----:B------:R-:W-:Y:S01]  /*1f30*/  MOV R23, RZ ;  /* 0x000000ff00177202 */ /* 0x000fe20000000f00 */
[----:B------:R-:W-:Y:S01]  /*1f40*/  VIADD R2, R2, 0x4 ;  /* 0x0000000402027836 */ /* 0x000fe20000000000 */
[----:B---3--:R-:W-:-:S08]  /*1f50*/  DFMA R20, R18, R14, R20 ;  /* 0x0000000e1214722b */ /* 0x008fd00000000014 */
[----:B----4-:R-:W-:-:S08]  /*1f60*/  DFMA R20, R12, R8, R20 ;  /* 0x000000080c14722b */ /* 0x010fd00000000014 */
[----:B--2---:R-:W-:-:S11]  /*1f70*/  DFMA R20, R24, R16, R20 ;  /* 0x000000101814722b */ /* 0x004fd60000000014 */
.L_x_38:
        /* <DEDUP_REMOVED lines=10> */
[----:B------:R-:W1:Y:S01]  /*2020*/  LDCU.64 UR6, c[0x0][0x3a0] ;  /* 0x00007400ff0677ac */ /* 0x000e620008000a00 */
[----:B------:R-:W-:Y:S02]  /*2030*/  IMAD R4, R10, UR4, RZ ;  /* 0x000000040a047c24 */ /* 0x000fe4000f8e02ff */
[----:B------:R-:W-:Y:S01]  /*2040*/  IMAD.MOV.U32 R22, RZ, RZ, R2 ;  /* 0x000000ffff167224 */ /* 0x000fe200078e0002 */
[----:B------:R-:W2:Y:S01]  /*2050*/  LDCU.128 UR20, c[0x0][0x380] ;  /* 0x00007000ff1477ac */ /* 0x000ea20008000c00 */
[C---:B------:R-:W-:Y:S02]  /*2060*/  IMAD R13, R3.reuse, R11, R4 ;  /* 0x0000000b030d7224 */ /* 0x040fe400078e0204 */
[----:B------:R-:W-:-:S04]  /*2070*/  IMAD.WIDE.U32 R8, R3, R10, R22 ;  /* 0x0000000a03087225 */ /* 0x000fc800078e0016 */
[----:B------:R-:W-:Y:S02]  /*2080*/  IMAD.IADD R13, R13, 0x1, R9 ;  /* 0x000000010d0d7824 */ /* 0x000fe400078e0209 */
[C---:B------:R-:W-:Y:S02]  /*2090*/  VIADD R16, R2.reuse, 0x1 ;  /* 0x0000000102107836 */ /* 0x040fe40000000000 */
[----:B------:R-:W-:Y:S02]  /*20a0*/  IMAD.MOV.U32 R17, RZ, RZ, RZ ;  /* 0x000000ffff117224 */ /* 0x000fe400078e00ff */
[----:B-1----:R-:W-:Y:S02]  /*20b0*/  IMAD R9, R23, UR6, RZ ;  /* 0x0000000617097c24 */ /* 0x002fe4000f8e02ff */
[----:B------:R-:W-:Y:S01]  /*20c0*/  IMAD.WIDE.U32 R22, R2, UR6, R6 ;  /* 0x0000000602167c25 */ /* 0x000fe2000f8e0006 */
[----:B--2---:R-:W-:-:S03]  /*20d0*/  LEA R14, P1, R8, UR20, 0x3 ;  /* 0x00000014080e7c11 */ /* 0x004fc6000f8218ff */
[----:B------:R-:W-:Y:S02]  /*20e0*/  IMAD R9, R2, UR7, R9 ;  /* 0x0000000702097c24 */ /* 0x000fe4000f8e0209 */
[----:B------:R-:W-:Y:S01]  /*20f0*/  IMAD.WIDE.U32 R18, R16, UR6, R6 ;  /* 0x0000000610127c25 */ /* 0x000fe2000f8e0006 */
[----:B------:R-:W-:Y:S02]  /*2100*/  LEA.HI.X R15, R8, UR21, R13, 0x3, P1 ;  /* 0x00000015080f7c11 */ /* 0x000fe400088f1c0d */
[----:B------:R-:W-:Y:S01]  /*2110*/  LEA R12, P1, R22, UR22, 0x3 ;  /* 0x00000016160c7c11 */ /* 0x000fe2000f8218ff */
[----:B------:R-:W-:Y:S01]  /*2120*/  IMAD R19, R16, UR7, R19 ;  /* 0x0000000710137c24 */ /* 0x000fe2000f8e0213 */
[----:B------:R-:W-:Y:S01]  /*2130*/  IADD3 R13, PT, PT, R23, R9, RZ ;  /* 0x00000009170d7210 */ /* 0x000fe20007ffe0ff */
[C---:B------:R-:W-:Y:S01]  /*2140*/  IMAD.WIDE.U32 R16, R3.reuse, R10, R16 ;  /* 0x0000000a03107225 */ /* 0x040fe200078e0010 */
[----:B------:R-:W-:Y:S01]  /*2150*/  LEA R8, P2, R18, UR22, 0x3 ;  /* 0x0000001612087c11 */ /* 0x000fe2000f8418ff */
[----:B------:R-:W2:Y:S01]  /*2160*/  LDG.E.64 R14, desc[UR14][R14.64] ;  /* 0x0000000e0e0e7981 */ /* 0x000ea2000c1e1b00 */
[----:B------:R-:W-:Y:S01]  /*2170*/  LEA.HI.X R13, R22, UR23, R13, 0x3, P1 ;  /* 0x00000017160d7c11 */ /* 0x000fe200088f1c0d */
[----:B------:R-:W-:Y:S01]  /*2180*/  IMAD R23, R3, R11, R4 ;  /* 0x0000000b03177224 */ /* 0x000fe200078e0204 */
[----:B------:R-:W-:-:S02]  /*2190*/  LEA.HI.X R9, R18, UR23, R19, 0x3, P2 ;  /* 0x0000001712097c11 */ /* 0x000fc400090f1c13 */
[C---:B------:R-:W-:Y:S01]  /*21a0*/  LEA R18, P1, R16.reuse, UR20, 0x3 ;  /* 0x0000001410127c11 */ /* 0x040fe2000f8218ff */
[----:B------:R-:W-:Y:S01]  /*21b0*/  IMAD.IADD R17, R23, 0x1, R17 ;  /* 0x0000000117117824 */ /* 0x000fe200078e0211 */
[----:B------:R-:W2:Y:S04]  /*21c0*/  LDG.E.64 R12, desc[UR14][R12.64] ;  /* 0x0000000e0c0c7981 */ /* 0x000ea8000c1e1b00 */
[----:B------:R-:W-:Y:S01]  /*21d0*/  LEA.HI.X R19, R16, UR21, R17, 0x3, P1 ;  /* 0x0000001510137c11 */ /* 0x000fe200088f1c11 */
[----:B------:R-:W3:Y:S05]  /*21e0*/  LDG.E.64 R8, desc[UR14][R8.64] ;  /* 0x0000000e08087981 */ /* 0x000eea000c1e1b00 */
[----:B------:R-:W3:Y:S01]  /*21f0*/  LDG.E.64 R18, desc[UR14][R18.64] ;  /* 0x0000000e12127981 */ /* 0x000ee2000c1e1b00 */
[----:B------:R-:W-:-:S02]  /*2200*/  IMAD.MOV.U32 R23, RZ, RZ, RZ ;  /* 0x000000ffff177224 */ /* 0x000fc400078e00ff */
[----:B------:R-:W-:Y:S01]  /*2210*/  VIADD R2, R2, 0x2 ;  /* 0x0000000202027836 */ /* 0x000fe20000000000 */
[----:B--2---:R-:W-:-:S08]  /*2220*/  DFMA R20, R14, R12, R20 ;  /* 0x0000000c0e14722b */ /* 0x004fd00000000014 */
[----:B---3--:R-:W-:-:S11]  /*2230*/  DFMA R20, R18, R8, R20 ;  /* 0x000000081214722b */ /* 0x008fd60000000014 */
.L_x_39:
[----:B------:R-:W-:Y:S05]  /*2240*/  @P0 BRA `(.L_x_37) ;  /* 0x0000000000480947 */ /* 0x000fea0003800000 */
[----:B------:R-:W1:Y:S01]  /*2250*/  LDCU.64 UR6, c[0x0][0x3a0] ;  /* 0x00007400ff0677ac */ /* 0x000e620008000a00 */
[----:B------:R-:W-:Y:S02]  /*2260*/  IMAD R4, R10, UR4, RZ ;  /* 0x000000040a047c24 */ /* 0x000fe4000f8e02ff */
[----:B------:R-:W-:Y:S01]  /*2270*/  IMAD.MOV.U32 R22, RZ, RZ, R2 ;  /* 0x000000ffff167224 */ /* 0x000fe200078e0002 */
[----:B------:R-:W2:Y:S01]  /*2280*/  LDCU.128 UR20, c[0x0][0x380] ;  /* 0x00007000ff1477ac */ /* 0x000ea20008000c00 */
[C---:B------:R-:W-:Y:S02]  /*2290*/  IMAD R15, R3.reuse, R11, R4 ;  /* 0x0000000b030f7224 */ /* 0x040fe400078e0204 */
[----:B------:R-:W-:-:S04]  /*22a0*/  IMAD.WIDE.U32 R10, R3, R10, R22 ;  /* 0x0000000a030a7225 */ /* 0x000fc800078e0016 */
[----:B------:R-:W-:Y:S02]  /*22b0*/  IMAD.IADD R11, R15, 0x1, R11 ;  /* 0x000000010f0b7824 */ /* 0x000fe400078e020b */
[----:B-1----:R-:W-:Y:S02]  /*22c0*/  IMAD R13, R23, UR6, RZ ;  /* 0x00000006170d7c24 */ /* 0x002fe4000f8e02ff */
[----:B------:R-:W-:Y:S01]  /*22d0*/  IMAD.WIDE.U32 R8, R2, UR6, R6 ;  /* 0x0000000602087c25 */ /* 0x000fe2000f8e0006 */
[----:B--2---:R-:W-:-:S03]  /*22e0*/  LEA R12, P0, R10, UR20, 0x3 ;  /* 0x000000140a0c7c11 */ /* 0x004fc6000f8018ff */
[----:B------:R-:W-:Y:S01]  /*22f0*/  IMAD R13, R2, UR7, R13 ;  /* 0x00000007020d7c24 */ /* 0x000fe2000f8e020d */
[----:B------:R-:W-:-:S04]  /*2300*/  LEA R14, P1, R8, UR22, 0x3 ;  /* 0x00000016080e7c11 */ /* 0x000fc8000f8218ff */
[----:B------:R-:W-:Y:S02]  /*2310*/  IADD3 R9, PT, PT, R9, R13, RZ ;  /* 0x0000000d09097210 */ /* 0x000fe40007ffe0ff */
[----:B------:R-:W-:Y:S02]  /*2320*/  LEA.HI.X R13, R10, UR21, R11, 0x3, P0 ;  /* 0x000000150a0d7c11 */ /* 0x000fe400080f1c0b */
[----:B------:R-:W-:-:S03]  /*2330*/  LEA.HI.X R15, R8, UR23, R9, 0x3, P1 ;  /* 0x00000017080f7c11 */ /* 0x000fc600088f1c09 */
[----:B------:R-:W2:Y:S04]  /*2340*/  LDG.E.64 R8, desc[UR14][R12.64] ;  /* 0x0000000e0c087981 */ /* 0x000ea8000c1e1b00 */
[----:B------:R-:W2:Y:S02]  /*2350*/  LDG.E.64 R10, desc[UR14][R14.64] ;  /* 0x0000000e0e0a7981 */ /* 0x000ea4000c1e1b00 */
[----:B--2---:R-:W-:-:S11]  /*2360*/  DFMA R20, R8, R10, R20 ;  /* 0x0000000a0814722b */ /* 0x004fd60000000014 */
.L_x_37:
[----:B------:R-:W1:Y:S01]  /*2370*/  LDC.64 R10, c[0x0][0x3a0] ;  /* 0x0000e800ff0a7b82 */ /* 0x000e620000000a00 */
[----:B------:R-:W2:Y:S01]  /*2380*/  LDCU.64 UR6, c[0x0][0x390] ;  /* 0x00007200ff0677ac */ /* 0x000ea20008000a00 */
[----:B-1----:R-:W-:Y:S02]  /*2390*/  IMAD R2, R10, UR4, RZ ;  /* 0x000000040a027c24 */ /* 0x002fe4000f8e02ff */
[----:B------:R-:W-:-:S04]  /*23a0*/  IMAD.WIDE.U32 R6, R3, R10, R6 ;  /* 0x0000000a03067225 */ /* 0x000fc800078e0006 */
[----:B------:R-:W-:Y:S01]  /*23b0*/  IMAD R9, R3, R11, R2 ;  /* 0x0000000b03097224 */ /* 0x000fe200078e0202 */
[----:B--2---:R-:W-:-:S03]  /*23c0*/  LEA R8, P0, R6, UR6, 0x3 ;  /* 0x0000000606087c11 */ /* 0x004fc6000f8018ff */
[----:B------:R-:W-:-:S05]  /*23d0*/  IMAD.IADD R7, R7, 0x1, R9 ;  /* 0x0000000107077824 */ /* 0x000fca00078e0209 */
[----:B------:R-:W-:Y:S01]  /*23e0*/  LEA.HI.X R9, R6, UR7, R7, 0x3, P0 ;  /* 0x0000000706097c11 */ /* 0x000fe200080f1c07 */
[----:B------:R-:W-:-:S04]  /*23f0*/  VIADD R6, R0, UR16 ;  /* 0x0000001000067c36 */ /* 0x000fc80008000000 */
[----:B------:R1:W-:Y:S01]  /*2400*/  STG.E.64 desc[UR14][R8.64], R20 ;  /* 0x0000001408007986 */ /* 0x0003e2000c101b0e */
[----:B------:R-:W-:Y:S01]  /*2410*/  ISETP.GE.U32.AND P0, PT, R6, R10, PT ;  /* 0x0000000a0600720c */ /* 0x000fe20003f06070 */
[--C-:B------:R-:W-:Y:S01]  /*2420*/  IMAD.MOV.U32 R0, RZ, RZ, R6.reuse ;  /* 0x000000ffff007224 */ /* 0x100fe200078e0006 */
[----:B------:R-:W-:-:S04]  /*2430*/  SHF.R.S32.HI R7, RZ, 0x1f, R6 ;  /* 0x0000001fff077819 */ /* 0x000fc80000011406 */
[----:B------:R-:W-:-:S13]  /*2440*/  ISETP.GE.U32.AND.EX P0, PT, R7, R11, PT, P0 ;  /* 0x0000000b0700720c */ /* 0x000fda0003f06100 */
[----:B-1----:R-:W-:Y:S05]  /*2450*/  @!P0 BRA `(.L_x_40) ;  /* 0xfffffff000a08947 */ /* 0x002fea000383ffff */
.L_x_34:
[----:B0-----:R-:W-:Y:S05]  /*2460*/  BSYNC.RECONVERGENT B0 ;  /* 0x0000000000007941 */ /* 0x001fea0003800200 */
.L_x_33:
[----:B------:R-:W0:Y:S01]  /*2470*/  LDCU.64 UR6, c[0x0][0x398] ;  /* 0x00007300ff0677ac */ /* 0x000e220008000a00 */
[----:B------:R-:W-:-:S05]  /*2480*/  VIADD R3, R3, UR17 ;  /* 0x0000001103037c36 */ /* 0x000fca0008000000 */
[----:B0-----:R-:W-:-:S04]  /*2490*/  ISETP.GE.U32.AND P0, PT, R3, UR6, PT ;  /* 0x0000000603007c0c */ /* 0x001fc8000bf06070 */
[----:B------:R-:W-:-:S13]  /*24a0*/  ISETP.GE.U32.AND.EX P0, PT, RZ, UR7, PT, P0 ;  /* 0x00000007ff007c0c */ /* 0x000fda000bf06100 */
[----:B------:R-:W-:Y:S05]  /*24b0*/  @!P0 BRA `(.L_x_41) ;  /* 0xfffffff000688947 */ /* 0x000fea000383ffff */
[----:B------:R-:W-:Y:S05]  /*24c0*/  EXIT ;  /* 0x000000000000794d */ /* 0x000fea0003800000 */
.L_x_42:
        /* <DEDUP_REMOVED lines=11> */
.L_x_70:


//--------------------- .text._Z27col_average_distance_matrixPdmm --------------------------
	.section	.text._Z27col_average_distance_matrixPdmm,"ax",@progbits
	.align	128
        .global         _Z27col_average_distance_matrixPdmm
        .type           _Z27col_average_distance_matrixPdmm,@function
        .size           _Z27col_average_distance_matrixPdmm,(.L_x_68 - _Z27col_average_distance_matrixPdmm)
        .other          _Z27col_average_distance_matrixPdmm,@"STO_CUDA_ENTRY STV_DEFAULT"
_Z27col_average_distance_matrixPdmm:
.text._Z27col_average_distance_matrixPdmm:
[----:B------:R-:W-:Y:S01]  /*0000*/  LDC R1, c[0x0][0x37c] ;  /* 0x0000df00ff017b82 */ /* 0x000fe20000000800 */
[----:B------:R-:W0:Y:S07]  /*0010*/  S2R R0, SR_CTAID.X ;  /* 0x0000000000007919 */ /* 0x000e2e0000002500 */
[----:B------:R-:W1:Y:S01]  /*0020*/  LDC.64 R8, c[0x0][0x388] ;  /* 0x0000e200ff087b82 */ /* 0x000e620000000a00 */
[----:B------:R-:W0:Y:S01]  /*0030*/  LDCU UR6, c[0x0][0x360] ;  /* 0x00006c00ff0677ac */ /* 0x000e220008000800 */
[----:B------:R-:W0:Y:S01]  /*0040*/  S2R R3, SR_TID.X ;  /* 0x0000000000037919 */ /* 0x000e220000002100 */
[----:B------:R-:W2:Y:S01]  /*0050*/  LDCU UR4, c[0x0][0x370] ;  /* 0x00006e00ff0477ac */ /* 0x000ea20008000800 */
[----:B0-----:R-:W-:Y:S01]  /*0060*/  IMAD R0, R0, UR6, R3 ;  /* 0x0000000600007c24 */ /* 0x001fe2000f8e0203 */
[----:B--2---:R-:W-:-:S04]  /*0070*/  UIMAD UR6, UR6, UR4, URZ ;  /* 0x00000004060672a4 */ /* 0x004fc8000f8e02ff */
[----:B------:R-:W-:Y:S02]  /*0080*/  SHF.R.S32.HI R2, RZ, 0x1f, R0 ;  /* 0x0000001fff027819 */ /* 0x000fe40000011400 */
[----:B-1----:R-:W-:-:S04]  /*0090*/  ISETP.GE.U32.AND P0, PT, R0, R8, PT ;  /* 0x000000080000720c */ /* 0x002fc80003f06070 */
[----:B------:R-:W-:-:S13]  /*00a0*/  ISETP.GE.U32.AND.EX P0, PT, R2, R9, PT, P0 ;  /* 0x000000090200720c */ /* 0x000fda0003f06100 */
[----:B------:R-:W-:Y:S05]  /*00b0*/  @P0 EXIT ;  /* 0x000000000000094d */ /* 0x000fea0003800000 */
[----:B------:R-:W0:Y:S02]  /*00c0*/  LDCU.64 UR4, c[0x0][0x390] ;  /* 0x00007200ff0477ac */ /* 0x000e240008000a00 */
[----:B0-----:R-:W-:-:S04]  /*00d0*/  ISETP.NE.U32.AND P0, PT, RZ, UR4, PT ;  /* 0x00000004ff007c0c */ /* 0x001fc8000bf05070 */
[----:B------:R-:W-:-:S13]  /*00e0*/  ISETP.NE.AND.EX P0, PT, RZ, UR5, PT, P0 ;  /* 0x00000005ff007c0c */ /* 0x000fda000bf05300 */
[----:B------:R-:W-:Y:S05]  /*00f0*/  @!P0 EXIT ;  /* 0x000000000000894d */ /* 0x000fea0003800000 */
[----:B------:R-:W0:Y:S01]  /*0100*/  LDCU.64 UR8, c[0x0][0x390] ;  /* 0x00007200ff0877ac */ /* 0x000e220008000a00 */
[----:B------:R-:W-:Y:S02]  /*0110*/  IMAD.MOV.U32 R13, RZ, RZ, R2 ;  /* 0x000000ffff0d7224 */ /* 0x000fe400078e0002 */
[----:B------:R-:W-:Y:S01]  /*0120*/  IMAD.MOV.U32 R4, RZ, RZ, R0 ;  /* 0x000000ffff047224 */ /* 0x000fe200078e0000 */
[----:B------:R-:W-:Y:S01]  /*0130*/  UISETP.NE.U32.AND UP0, UPT, UR4, 0x1, UPT ;  /* 0x000000010400788c */ /* 0x000fe2000bf05070 */
[----:B------:R-:W1:Y:S03]  /*0140*/  LDCU.64 UR16, c[0x0][0x358] ;  /* 0x00006b00ff1077ac */ /* 0x000e660008000a00 */
[----:B------:R-:W-:Y:S01]  /*0150*/  UISETP.NE.AND.EX UP0, UPT, UR5, URZ, UPT, UP0 ;  /* 0x000000ff0500728c */ /* 0x000fe2000bf05300 */
[----:B------:R-:W2:Y:S01]  /*0160*/  LDCU.64 UR12, c[0x0][0x388] ;  /* 0x00007100ff0c77ac */ /* 0x000ea20008000a00 */
[----:B------:R-:W3:Y:S01]  /*0170*/  LDCU.64 UR10, c[0x0][0x380] ;  /* 0x00007000ff0a77ac */ /* 0x000ee20008000a00 */
[----:B0-----:R-:W0:Y:S06]  /*0180*/  I2F.F64.U64 R6, UR8 ;  /* 0x0000000800067d12 */ /* 0x001e2c0008301800 */
[----:B------:R-:W-:Y:S05]  /*0190*/  BRA.U UP0, `(.L_x_43) ;  /* 0x0000000100907547 */ /* 0x000fea000b800000 */
.L_x_46:
[----:B---3--:R-:W-:-:S04]  /*01a0*/  LEA R10, P0, R4, UR10, 0x3 ;  /* 0x0000000a040a7c11 */ /* 0x008fc8000f8018ff */
[----:B------:R-:W-:-:S05]  /*01b0*/  LEA.HI.X R11, R4, UR11, R13, 0x3, P0 ;  /* 0x0000000b040b7c11 */ /* 0x000fca00080f1c0d */
[----:B-1----:R-:W3:Y:S01]  /*01c0*/  LDG.E.64 R2, desc[UR16][R10.64] ;  /* 0x000000100a027981 */ /* 0x002ee2000c1e1b00 */
[----:B0-----:R-:W0:Y:S01]  /*01d0*/  MUFU.RCP64H R5, R7 ;  /* 0x0000000700057308 */ /* 0x001e220000001800 */
[----:B------:R-:W-:Y:S01]  /*01e0*/  IMAD.MOV.U32 R4, RZ, RZ, 0x1 ;  /* 0x00000001ff047424 */ /* 0x000fe200078e00ff */
[----:B------:R-:W-:Y:S05]  /*01f0*/  BSSY.RECONVERGENT B0, `(.L_x_44) ;  /* 0x0000015000007945 */ /* 0x000fea0003800200 */
[----:B0-----:R-:W-:-:S08]  /*0200*/  DFMA R8, R4, -R6, 1 ;  /* 0x3ff000000408742b */ /* 0x001fd00000000806 */
[----:B------:R-:W-:-:S08]  /*0210*/  DFMA R8, R8, R8, R8 ;  /* 0x000000080808722b */ /* 0x000fd00000000008 */
[----:B------:R-:W-:-:S08]  /*0220*/  DFMA R8, R4, R8, R4 ;  /* 0x000000080408722b */ /* 0x000fd00000000004 */
[----:B------:R-:W-:-:S08]  /*0230*/  DFMA R4, R8, -R6, 1 ;  /* 0x3ff000000804742b */ /* 0x000fd00000000806 */
[----:B------:R-:W-:-:S08]  /*0240*/  DFMA R4, R8, R4, R8 ;  /* 0x000000040804722b */ /* 0x000fd00000000008 */
[----:B---3--:R-:W-:Y:S01]  /*0250*/  DMUL R8, R2, R4 ;  /* 0x0000000402087228 */ /* 0x008fe20000000000 */
[----:B------:R-:W-:-:S07]  /*0260*/  FSETP.GEU.AND P1, PT, |R3|, 6.5827683646048100446e-37, PT ;  /* 0x036000000300780b */ /* 0x000fce0003f2e200 */
[----:B------:R-:W-:-:S08]  /*0270*/  DFMA R12, R8, -R6, R2 ;  /* 0x80000006080c722b */ /* 0x000fd00000000002 */
[----:B------:R-:W-:-:S10]  /*0280*/  DFMA R4, R4, R12, R8 ;  /* 0x0000000c0404722b */ /* 0x000fd40000000008 */
[----:B------:R-:W-:-:S05]  /*0290*/  FFMA R8, RZ, R7, R5 ;  /* 0x00000007ff087223 */ /* 0x000fca0000000005 */
[----:B------:R-:W-:-:S13]  /*02a0*/  FSETP.GT.AND P0, PT, |R8|, 1.469367938527859385e-39, PT ;  /* 0x001000000800780b */ /* 0x000fda0003f04200 */
[----:B------:R-:W-:Y:S05]  /*02b0*/  @P0 BRA P1, `(.L_x_45) ;  /* 0x0000000000200947 */ /* 0x000fea0000800000 */
[----:B------:R-:W-:Y:S01]  /*02c0*/  IMAD.MOV.U32 R16, RZ, RZ, R2 ;  /* 0x000000ffff107224 */ /* 0x000fe200078e0002 */
[----:B------:R-:W-:Y:S01]  /*02d0*/  MOV R4, 0x320 ;  /* 0x0000032000047802 */ /* 0x000fe20000000f00 */
[----:B------:R-:W-:Y:S02]  /*02e0*/  IMAD.MOV.U32 R17, RZ, RZ, R3 ;  /* 0x000000ffff117224 */ /* 0x000fe400078e0003 */
[----:B------:R-:W-:Y:S02]  /*02f0*/  IMAD.MOV.U32 R14, RZ, RZ, R6 ;  /* 0x000000ffff0e7224 */ /* 0x000fe400078e0006 */
[----:B------:R-:W-:-:S07]  /*0300*/  IMAD.MOV.U32 R15, RZ, RZ, R7 ;  /* 0x000000ffff0f7224 */ /* 0x000fce00078e0007 */
[----:B--2---:R-:W-:Y:S05]  /*0310*/  CALL.REL.NOINC `($__internal_1_$__cuda_sm20_div_rn_f64_full) ;  /* 0x0000002000ac7944 */ /* 0x004fea0003c00000 */
[----:B------:R-:W-:Y:S02]  /*0320*/  IMAD.MOV.U32 R4, RZ, RZ, R14 ;  /* 0x000000ffff047224 */ /* 0x000fe400078e000e */
[----:B------:R-:W-:-:S07]  /*0330*/  IMAD.MOV.U32 R5, RZ, RZ, R15 ;  /* 0x000000ffff057224 */ /* 0x000fce00078e000f */
.L_x_45:
[----:B--2---:R-:W-:Y:S05]  /*0340*/  BSYNC.RECONVERGENT B0 ;  /* 0x0000000000007941 */ /* 0x004fea0003800200 */
.L_x_44:
[----:B------:R-:W-:Y:S01]  /*0350*/  DADD R2, R2, -R4 ;  /* 0x0000000002027229 */ /* 0x000fe20000000804 */
[----:B------:R-:W-:-:S04]  /*0360*/  VIADD R4, R0, UR6 ;  /* 0x0000000600047c36 */ /* 0x000fc80008000000 */
[--C-:B------:R-:W-:Y:S02]  /*0370*/  IMAD.MOV.U32 R0, RZ, RZ, R4.reuse ;  /* 0x000000ffff007224 */ /* 0x100fe400078e0004 */
[----:B------:R4:W-:Y:S01]  /*0380*/  STG.E.64 desc[UR16][R10.64], R2 ;  /* 0x000000020a007986 */ /* 0x0009e2000c101b10 */
[----:B------:R-:W-:Y:S02]  /*0390*/  ISETP.GE.U32.AND P0, PT, R4, UR12, PT ;  /* 0x0000000c04007c0c */ /* 0x000fe4000bf06070 */
[----:B------:R-:W-:-:S04]  /*03a0*/  SHF.R.S32.HI R13, RZ, 0x1f, R4 ;  /* 0x0000001fff0d7819 */ /* 0x000fc80000011404 */
[----:B------:R-:W-:-:S13]  /*03b0*/  ISETP.GE.U32.AND.EX P0, PT, R13, UR13, PT, P0 ;  /* 0x0000000d0d007c0c */ /* 0x000fda000bf06100 */
[----:B----4-:R-:W-:Y:S05]  /*03c0*/  @!P0 BRA `(.L_x_46) ;  /* 0xfffffffc00748947 */ /* 0x010fea000383ffff */
[----:B------:R-:W-:Y:S05]  /*03d0*/  EXIT ;  /* 0x000000000000794d */ /* 0x000fea0003800000 */
.L_x_43:
[----:B---3--:R-:W-:Y:S01]  /*03e0*/  UIADD3 UR10, UPT, UPT, UR4, 0x7, URZ ;  /* 0x00000007040a7890 */ /* 0x008fe2000fffe0ff */
[----:B------:R-:W-:Y:S01]  /*03f0*/  BSSY.RECONVERGENT B0, `(.L_x_47) ;  /* 0x000021c000007945 */ /* 0x000fe20003800200 */
[----:B------:R-:W-:Y:S01]  /*0400*/  UIADD3 UR22, UP0, UPT, UR4, -0x1, URZ ;  /* 0xffffffff04167890 */ /* 0x000fe2000ff1e0ff */
[C-C-:B------:R-:W-:Y:S01]  /*0410*/  SHF.L.U64.HI R2, R8.reuse, 0x3, R9.reuse ;  /* 0x0000000308027819 */ /* 0x140fe20000010209 */
[----:B------:R-:W-:Y:S01]  /*0420*/  ULOP3.LUT UR11, UR10, 0x7, URZ, 0xc0, !UPT ;  /* 0x000000070a0b7892 */ /* 0x000fe2000f8ec0ff */
[C---:B------:R-:W-:Y:S01]  /*0430*/  SHF.L.U64.HI R3, R8.reuse, 0x7, R9 ;  /* 0x0000000708037819 */ /* 0x040fe20000010209 */
[----:B------:R-:W-:Y:S01]  /*0440*/  IMAD.SHL.U32 R5, R8, 0x8, RZ ;  /* 0x0000000808057824 */ /* 0x000fe200078e00ff */
[----:B------:R-:W-:Y:S02]  /*0450*/  UIADD3 UR21, UPT, UPT, UR4, 0xf, URZ ;  /* 0x0000000f04157890 */ /* 0x000fe4000fffe0ff */
[----:B------:R-:W-:Y:S02]  /*0460*/  UIADD3 UR11, UP1, UPT, UR11, -0x1, URZ ;  /* 0xffffffff0b0b7890 */ /* 0x000fe4000ff3e0ff */
[----:B------:R-:W-:-:S02]  /*0470*/  ULOP3.LUT UR19, UR4, 0xf, URZ, 0xc0, !UPT ;  /* 0x0000000f04137892 */ /* 0x000fc4000f8ec0ff */
[----:B------:R-:W-:Y:S02]  /*0480*/  ULOP3.LUT UR18, UR4, 0x7, URZ, 0xc0, !UPT ;  /* 0x0000000704127892 */ /* 0x000fe4000f8ec0ff */
[----:B------:R-:W-:Y:S02]  /*0490*/  ULOP3.LUT UR9, UR4, 0xfffffff0, URZ, 0xc0, !UPT ;  /* 0xfffffff004097892 */ /* 0x000fe4000f8ec0ff */
[----:B------:R-:W-:Y:S02]  /*04a0*/  ULOP3.LUT UR8, UR4, 0x3, URZ, 0xc0, !UPT ;  /* 0x0000000304087892 */ /* 0x000fe4000f8ec0ff */
[----:B--2---:R-:W-:Y:S02]  /*04b0*/  UIADD3.X UR12, UPT, UPT, UR5, -0x1, URZ, UP0, !UPT ;  /* 0xffffffff050c7890 */ /* 0x004fe400087fe4ff */
[----:B------:R-:W-:Y:S02]  /*04c0*/  ULOP3.LUT UR10, UR10, 0x3, URZ, 0xc0, !UPT ;  /* 0x000000030a0a7892 */ /* 0x000fe4000f8ec0ff */
[----:B------:R-:W-:-:S12]  /*04d0*/  UIADD3.X UR20, UPT, UPT, URZ, -0x1, URZ, UP1, !UPT ;  /* 0xffffffffff147890 */ /* 0x000fd80008ffe4ff */
.L_x_60:
[----:B------:R-:W2:Y:S01]  /*04e0*/  LDCU.64 UR4, c[0x0][0x380] ;  /* 0x00007000ff0477ac */ /* 0x000ea20008000a00 */
[C---:B------:R-:W-:Y:S01]  /*04f0*/  IMAD.SHL.U32 R28, R4.reuse, 0x8, RZ ;  /* 0x00000008041c7824 */ /* 0x040fe200078e00ff */
[----:B------:R-:W-:Y:S02]  /*0500*/  SHF.L.U64.HI R9, R4, 0x3, R13 ;  /* 0x0000000304097819 */ /* 0x000fe4000001020d */
[----:B------:R-:W3:Y:S02]  /*0510*/  LDC.64 R12, c[0x0][0x390] ;  /* 0x0000e400ff0c7b82 */ /* 0x000ee40000000a00 */
[----:B--2---:R-:W-:-:S04]  /*0520*/  IADD3 R10, P0, PT, R28, UR4, RZ ;  /* 0x000000041c0a7c10 */ /* 0x004fc8000ff1e0ff */
[----:B------:R-:W-:-:S05]  /*0530*/  IADD3.X R11, PT, PT, R9, UR5, RZ, P0, !PT ;  /* 0x00000005090b7c10 */ /* 0x000fca00087fe4ff */
[----:B-1----:R1:W5:Y:S01]  /*0540*/  LDG.E.64 R16, desc[UR16][R10.64] ;  /* 0x000000100a107981 */ /* 0x002362000c1e1b00 */
[----:B---3--:R-:W-:Y:S01]  /*0550*/  IADD3 R4, P1, PT, R12, -0x2, RZ ;  /* 0xfffffffe0c047810 */ /* 0x008fe20007f3e0ff */
[----:B------:R-:W-:-:S03]  /*0560*/  IMAD.MOV.U32 R29, RZ, RZ, 0x1 ;  /* 0x00000001ff1d7424 */ /* 0x000fc600078e00ff */
[----:B------:R-:W-:Y:S02]  /*0570*/  ISETP.GE.U32.AND P0, PT, R4, 0xf, PT ;  /* 0x0000000f0400780c */ /* 0x000fe40003f06070 */
[----:B------:R-:W-:-:S04]  /*0580*/  IADD3.X R4, PT, PT, R13, -0x1, RZ, P1, !PT ;  /* 0xffffffff0d047810 */ /* 0x000fc80000ffe4ff */
[----:B------:R-:W-:Y:S01]  /*0590*/  ISETP.GE.U32.AND.EX P0, PT, R4, RZ, PT, P0 ;  /* 0x000000ff0400720c */ /* 0x000fe20003f06100 */
[----:B------:R-:W-:-:S12]  /*05a0*/  IMAD.MOV.U32 R4, RZ, RZ, RZ ;  /* 0x000000ffff047224 */ /* 0x000fd800078e00ff */
[----:B-1----:R-:W-:Y:S05]  /*05b0*/  @!P0 BRA `(.L_x_48) ;  /* 0x0000000400388947 */ /* 0x002fea0003800000 */
[----:B------:R-:W-:Y:S01]  /*05c0*/  IADD3 R28, P0, P1, R28, UR4, R5 ;  /* 0x000000041c1c7c10 */ /* 0x000fe2000f91e005 */
[----:B------:R-:W-:Y:S02]  /*05d0*/  IMAD.MOV.U32 R29, RZ, RZ, 0x1 ;  /* 0x00000001ff1d7424 */ /* 0x000fe400078e00ff */
[----:B------:R-:W-:Y:S01]  /*05e0*/  IMAD.MOV.U32 R4, RZ, RZ, RZ ;  /* 0x000000ffff047224 */ /* 0x000fe200078e00ff */
[----:B------:R-:W-:-:S09]  /*05f0*/  IADD3.X R9, PT, PT, R9, UR5, R2, P0, P1 ;  /* 0x0000000509097c10 */ /* 0x000fd200087e2402 */
.L_x_49:
[----:B------:R-:W-:Y:S01]  /*0600*/  IMAD.MOV.U32 R14, RZ, RZ, R28 ;  /* 0x000000ffff0e7224 */ /* 0x000fe200078e001c */
[----:B------:R-:W-:Y:S01]  /*0610*/  IADD3 R26, P0, PT, R28, R5, RZ ;  /* 0x000000051c1a7210 */ /* 0x000fe20007f1e0ff */
[----:B------:R-:W-:-:S06]  /*0620*/  IMAD.MOV.U32 R15, RZ, RZ, R9 ;  /* 0x000000ffff0f7224 */ /* 0x000fcc00078e0009 */
[----:B------:R-:W2:Y:S01]  /*0630*/  LDG.E.64 R14, desc[UR16][R14.64] ;  /* 0x000000100e0e7981 */ /* 0x000ea2000c1e1b00 */
[----:B------:R-:W-:Y:S01]  /*0640*/  IMAD.X R27, R9, 0x1, R2, P0 ;  /* 0x00000001091b7824 */ /* 0x000fe200000e0602 */
[----:B------:R-:W-:-:S04]  /*0650*/  IADD3 R20, P0, PT, R26, R5, RZ ;  /* 0x000000051a147210 */ /* 0x000fc80007f1e0ff */
[----:B------:R-:W3:Y:S01]  /*0660*/  LDG.E.64 R18, desc[UR16][R26.64] ;  /* 0x000000101a127981 */ /* 0x000ee2000c1e1b00 */
[----:B------:R-:W-:Y:S01]  /*0670*/  IMAD.X R21, R27, 0x1, R2, P0 ;  /* 0x000000011b157824 */ /* 0x000fe200000e0602 */
[----:B------:R-:W-:-:S04]  /*0680*/  IADD3 R24, P0, PT, R20, R5, RZ ;  /* 0x0000000514187210 */ /* 0x000fc80007f1e0ff */
[----:B------:R-:W4:Y:S01]  /*0690*/  LDG.E.64 R22, desc[UR16][R20.64] ;  /* 0x0000001014167981 */ /* 0x000f22000c1e1b00 */
[----:B------:R-:W-:-:S05]  /*06a0*/  IMAD.X R25, R21, 0x1, R2, P0 ;  /* 0x0000000115197824 */ /* 0x000fca00000e0602 */
[----:B------:R-:W4:Y:S01]  /*06b0*/  LDG.E.64 R20, desc[UR16][R24.64] ;  /* 0x0000001018147981 */ /* 0x000f22000c1e1b00 */
[----:B--2--5:R-:W-:Y:S01]  /*06c0*/  DADD R14, R14, R16 ;  /* 0x000000000e0e7229 */ /* 0x024fe20000000010 */
[----:B------:R-:W-:-:S05]  /*06d0*/  IADD3 R16, P0, PT, R24, R5, RZ ;  /* 0x0000000518107210 */ /* 0x000fca0007f1e0ff */
[--C-:B------:R-:W-:Y:S02]  /*06e0*/  IMAD.X R17, R25, 0x1, R2.reuse, P0 ;  /* 0x0000000119117824 */ /* 0x100fe400000e0602 */
[----:B---3--:R-:W-:Y:S01]  /*06f0*/  DADD R18, R14, R18 ;  /* 0x000000000e127229 */ /* 0x008fe20000000012 */
[-C--:B------:R-:W-:Y:S02]  /*0700*/  IADD3 R26, P0, PT, R16, R5.reuse, RZ ;  /* 0x00000005101a7210 */ /* 0x080fe40007f1e0ff */
[----:B------:R-:W2:Y:S03]  /*0710*/  LDG.E.64 R14, desc[UR16][R16.64] ;  /* 0x00000010100e7981 */ /* 0x000ea6000c1e1b00 */
[----:B------:R-:W-:Y:S02]  /*0720*/  IMAD.X R27, R17, 0x1, R2, P0 ;  /* 0x00000001111b7824 */ /* 0x000fe400000e0602 */
[----:B----4-:R-:W-:Y:S01]  /*0730*/  DADD R22, R18, R22 ;  /* 0x0000000012167229 */ /* 0x010fe20000000016 */
[----:B------:R-:W-:-:S02]  /*0740*/  IADD3 R18, P0, PT, R26, R5, RZ ;  /* 0x000000051a127210 */ /* 0x000fc40007f1e0ff */
[----:B------:R1:W3:Y:S03]  /*0750*/  LDG.E.64 R16, desc[UR16][R26.64] ;  /* 0x000000101a107981 */ /* 0x0002e6000c1e1b00 */
[--C-:B------:R-:W-:Y:S02]  /*0760*/  IMAD.X R19, R27, 0x1, R2.reuse, P0 ;  /* 0x000000011b137824 */ /* 0x100fe400000e0602 */
[----:B------:R-:W-:Y:S01]  /*0770*/  DADD R20, R22, R20 ;  /* 0x0000000016147229 */ /* 0x000fe20000000014 */
[----:B------:R-:W-:Y:S02]  /*0780*/  IADD3 R24, P0, PT, R18, R5, RZ ;  /* 0x0000000512187210 */ /* 0x000fe40007f1e0ff */
[----:B------:R-:W4:Y:S03]  /*0790*/  LDG.E.64 R22, desc[UR16][R18.64] ;  /* 0x0000001012167981 */ /* 0x000f26000c1e1b00 */
[----:B------:R-:W-:-:S05]  /*07a0*/  IMAD.X R25, R19, 0x1, R2, P0 ;  /* 0x0000000113197824 */ /* 0x000fca00000e0602 */
[----:B------:R-:W4:Y:S01]  /*07b0*/  LDG.E.64 R18, desc[UR16][R24.64] ;  /* 0x0000001018127981 */ /* 0x000f22000c1e1b00 */
[----:B--2---:R-:W-:Y:S01]  /*07c0*/  DADD R14, R20, R14 ;  /* 0x00000000140e7229 */ /* 0x004fe2000000000e */
[----:B------:R-:W-:-:S05]  /*07d0*/  IADD3 R20, P0, PT, R24, R5, RZ ;  /* 0x0000000518147210 */ /* 0x000fca0007f1e0ff */
[----:B------:R-:W-:Y:S01]  /*07e0*/  IMAD.X R21, R25, 0x1, R2, P0 ;  /* 0x0000000119157824 */ /* 0x000fe200000e0602 */
[----:B-1----:R-:W-:Y:S01]  /*07f0*/  IADD3 R26, P0, PT, R20, R5, RZ ;  /* 0x00000005141a7210 */ /* 0x002fe20007f1e0ff */
[----:B---3--:R-:W-:-:S03]  /*0800*/  DADD R16, R14, R16 ;  /* 0x000000000e107229 */ /* 0x008fc60000000010 */
[----:B------:R1:W2:Y:S01]  /*0810*/  LDG.E.64 R14, desc[UR16][R20.64] ;  /* 0x00000010140e7981 */ /* 0x0002a2000c1e1b00 */
[----:B------:R-:W-:-:S04]  /*0820*/  IMAD.X R27, R21, 0x1, R2, P0 ;  /* 0x00000001151b7824 */ /* 0x000fc800000e0602 */
[----:B----4-:R-:W-:Y:S02]  /*0830*/  DADD R22, R16, R22 ;  /* 0x0000000010167229 */ /* 0x010fe40000000016 */
[----:B------:R3:W4:Y:S01]  /*0840*/  LDG.E.64 R16, desc[UR16][R26.64] ;  /* 0x000000101a107981 */ /* 0x000722000c1e1b00 */
[----:B-1----:R-:W-:-:S04]  /*0850*/  IADD3 R20, P0, PT, R26, R5, RZ ;  /* 0x000000051a147210 */ /* 0x002fc80007f1e0ff */
[----:B------:R-:W-:Y:S01]  /*0860*/  IADD3.X R21, PT, PT, R27, R2, RZ, P0, !PT ;  /* 0x000000021b157210 */ /* 0x000fe200007fe4ff */
[----:B------:R-:W-:Y:S01]  /*0870*/  DADD R18, R22, R18 ;  /* 0x0000000016127229 */ /* 0x000fe20000000012 */
[----:B------:R-:W-:-:S03]  /*0880*/  IADD3 R24, P0, PT, R20, R5, RZ ;  /* 0x0000000514187210 */ /* 0x000fc60007f1e0ff */
[----:B------:R-:W4:Y:S02]  /*0890*/  LDG.E.64 R22, desc[UR16][R20.64] ;  /* 0x0000001014167981 */ /* 0x000f24000c1e1b00 */
[----:B------:R-:W-:-:S05]  /*08a0*/  IMAD.X R25, R21, 0x1, R2, P0 ;  /* 0x0000000115197824 */ /* 0x000fca00000e0602 */
[----:B------:R-:W4:Y:S01]  /*08b0*/  LDG.E.64 R20, desc[UR16][R24.64] ;  /* 0x0000001018147981 */ /* 0x000f22000c1e1b00 */
[----:B--2---:R-:W-:Y:S01]  /*08c0*/  DADD R14, R18, R14 ;  /* 0x00000000120e7229 */ /* 0x004fe2000000000e */
[----:B------:R-:W-:-:S05]  /*08d0*/  IADD3 R18, P0, PT, R24, R5, RZ ;  /* 0x0000000518127210 */ /* 0x000fca0007f1e0ff */
[----:B------:R-:W-:Y:S01]  /*08e0*/  IMAD.X R19, R25, 0x1, R2, P0 ;  /* 0x0000000119137824 */ /* 0x000fe200000e0602 */
[----:B---3--:R-:W-:Y:S01]  /*08f0*/  IADD3 R26, P0, PT, R18, R5, RZ ;  /* 0x00000005121a7210 */ /* 0x008fe20007f1e0ff */
[----:B----4-:R-:W-:-:S03]  /*0900*/  DADD R16, R14, R16 ;  /* 0x000000000e107229 */ /* 0x010fc60000000010 */
[----:B------:R-:W2:Y:S01]  /*0910*/  LDG.E.64 R14, desc[UR16][R18.64] ;  /* 0x00000010120e7981 */ /* 0x000ea2000c1e1b00 */
[----:B------:R-:W-:-:S04]  /*0920*/  IMAD.X R27, R19, 0x1, R2, P0 ;  /* 0x00000001131b7824 */ /* 0x000fc800000e0602 */
[----:B------:R-:W-:Y:S01]  /*0930*/  DADD R22, R16, R22 ;  /* 0x0000000010167229 */ /* 0x000fe20000000016 */
[----:B------:R-:W3:Y:S01]  /*0940*/  LDG.E.64 R18, desc[UR16][R26.64] ;  /* 0x000000101a127981 */ /* 0x000ee2000c1e1b00 */
[----:B------:R-:W-:-:S05]  /*0950*/  IADD3 R16, P0, PT, R26, R5, RZ ;  /* 0x000000051a107210 */ /* 0x000fca0007f1e0ff */
[----:B------:R-:W-:Y:S01]  /*0960*/  IMAD.X R17, R27, 0x1, R2, P0 ;  /* 0x000000011b117824 */ /* 0x000fe200000e0602 */
[----:B------:R-:W-:Y:S01]  /*0970*/  DADD R20, R22, R20 ;  /* 0x0000000016147229 */ /* 0x000fe20000000014 */
[----:B------:R-:W-:-:S03]  /*0980*/  IADD3 R22, P0, PT, R16, R5, RZ ;  /* 0x0000000510167210 */ /* 0x000fc60007f1e0ff */
[----:B------:R1:W4:Y:S02]  /*0990*/  LDG.E.64 R24, desc[UR16][R16.64] ;  /* 0x0000001010187981 */ /* 0x000324000c1e1b00 */
[----:B------:R-:W-:-:S06]  /*09a0*/  IMAD.X R23, R17, 0x1, R2, P0 ;  /* 0x0000000111177824 */ /* 0x000fcc00000e0602 */
[----:B------:R-:W4:Y:S01]  /*09b0*/  LDG.E.64 R22, desc[UR16][R22.64] ;  /* 0x0000001016167981 */ /* 0x000f22000c1e1b00 */
[----:B------:R-:W-:Y:S01]  /*09c0*/  ULOP3.LUT UR4, UR22, 0xfffffff0, URZ, 0xc0, !UPT ;  /* 0xfffffff016047892 */ /* 0x000fe2000f8ec0ff */
[----:B------:R-:W-:-:S05]  /*09d0*/  IADD3 R29, P0, PT, R29, 0x10, RZ ;  /* 0x000000101d1d7810 */ /* 0x000fca0007f1e0ff */
[----:B------:R-:W-:Y:S01]  /*09e0*/  IMAD.X R4, RZ, RZ, R4, P0 ;  /* 0x000000ffff047224 */ /* 0x000fe200000e0604 */
[----:B--2---:R-:W-:-:S08]  /*09f0*/  DADD R14, R20, R14 ;  /* 0x00000000140e7229 */ /* 0x004fd0000000000e */
[----:B---3--:R-:W-:Y:S01]  /*0a00*/  DADD R14, R14, R18 ;  /* 0x000000000e0e7229 */ /* 0x008fe20000000012 */
[----:B------:R-:W-:-:S04]  /*0a10*/  IADD3 R18, P1, PT, R29, -UR4, RZ ;  /* 0x800000041d127c10 */ /* 0x000fc8000ff3e0ff */
[----:B------:R-:W-:Y:S02]  /*0a20*/  ISETP.NE.U32.AND P0, PT, R18, 0x1, PT ;  /* 0x000000011200780c */ /* 0x000fe40003f05070 */
[----:B-1----:R-:W-:-:S04]  /*0a30*/  IADD3.X R16, PT, PT, R4, ~UR12, RZ, P1, !PT ;  /* 0x8000000c04107c10 */ /* 0x002fc80008ffe4ff */
[----:B------:R-:W-:Y:S01]  /*0a40*/  ISETP.NE.AND.EX P0, PT, R16, RZ, PT, P0 ;  /* 0x000000ff1000720c */ /* 0x000fe20003f05300 */
[----:B----4-:R-:W-:Y:S01]  /*0a50*/  DADD R14, R14, R24 ;  /* 0x000000000e0e7229 */ /* 0x010fe20000000018 */
[----:B------:R-:W-:-:S05]  /*0a60*/  LEA R28, P1, R8, R28, 0x7 ;  /* 0x0000001c081c7211 */ /* 0x000fca00078238ff */
[----:B------:R-:W-:Y:S02]  /*0a70*/  IMAD.X R9, R9, 0x1, R3, P1 ;  /* 0x0000000109097824 */ /* 0x000fe400008e0603 */
[----:B------:R-:W-:-:S04]  /*0a80*/  DADD R16, R14, R22 ;  /* 0x000000000e107229 */ /* 0x000fc80000000016 */
[----:B------:R-:W-:Y:S07]  /*0a90*/  @P0 BRA `(.L_x_49) ;  /* 0xfffffff800d80947 */ /* 0x000fee000383ffff */
.L_x_48:
[----:B------:R-:W-:-:S09]  /*0aa0*/  ULOP3.LUT UP0, URZ, UR22, 0xf, URZ, 0xc0, !UPT ;  /* 0x0000000f16ff7892 */ /* 0x000fd2000f80c0ff */
[----:B------:R-:W-:Y:S05]  /*0ab0*/  BRA.U !UP0, `(.L_x_50) ;  /* 0x0000000908307547 */ /* 0x000fea000b800000 */
[----:B------:R-:W-:Y:S02]  /*0ac0*/  ULOP3.LUT UR4, UR21, 0xf, URZ, 0xc0, !UPT ;  /* 0x0000000f15047892 */ /* 0x000fe4000f8ec0ff */
[----:B------:R-:W-:Y:S02]  /*0ad0*/  ULOP3.LUT UP1, URZ, UR21, 0x7, URZ, 0xc0, !UPT ;  /* 0x0000000715ff7892 */ /* 0x000fe4000f82c0ff */
[----:B------:R-:W-:-:S04]  /*0ae0*/  UIADD3 UR4, UP0, UPT, UR4, -0x1, URZ ;  /* 0xffffffff04047890 */ /* 0x000fc8000ff1e0ff */
[----:B------:R-:W-:Y:S02]  /*0af0*/  UIADD3.X UR5, UPT, UPT, URZ, -0x1, URZ, UP0, !UPT ;  /* 0xffffffffff057890 */ /* 0x000fe400087fe4ff */
[----:B------:R-:W-:-:S04]  /*0b00*/  UISETP.GE.U32.AND UP0, UPT, UR4, 0x7, UPT ;  /* 0x000000070400788c */ /* 0x000fc8000bf06070 */
[----:B------:R-:W-:-:S09]  /*0b10*/  UISETP.GE.U32.AND.EX UP0, UPT, UR5, URZ, UPT, UP0 ;  /* 0x000000ff0500728c */ /* 0x000fd2000bf06100 */
[----:B------:R-:W-:Y:S05]  /*0b20*/  BRA.U !UP0, `(.L_x_51) ;  /* 0x0000000108f07547 */ /* 0x000fea000b800000 */
[----:B------:R-:W1:Y:S02]  /*0b30*/  LDCU.64 UR4, c[0x0][0x388] ;  /* 0x00007100ff0477ac */ /* 0x000e640008000a00 */
[----:B-1----:R-:W-:Y:S02]  /*0b40*/  IMAD R4, R4, UR4, RZ ;  /* 0x0000000404047c24 */ /* 0x002fe4000f8e02ff */
[----:B------:R-:W-:-:S04]  /*0b50*/  IMAD.WIDE.U32 R14, R29, UR4, RZ ;  /* 0x000000041d0e7c25 */ /* 0x000fc8000f8e00ff */
[----:B------:R-:W-:Y:S01]  /*0b60*/  IMAD R9, R29, UR5, R4 ;  /* 0x000000051d097c24 */ /* 0x000fe2000f8e0204 */
[----:B------:R-:W-:-:S03]  /*0b70*/  LEA R20, P0, R14, R10, 0x3 ;  /* 0x0000000a0e147211 */ /* 0x000fc600078018ff */
[----:B------:R-:W-:Y:S02]  /*0b80*/  IMAD.IADD R15, R15, 0x1, R9 ;  /* 0x000000010f0f7824 */ /* 0x000fe400078e0209 */
[----:B------:R-:W-:-:S03]  /*0b90*/  VIADD R9, R29, 0x1 ;  /* 0x000000011d097836 */ /* 0x000fc60000000000 */
[----:B------:R-:W-:Y:S01]  /*0ba0*/  LEA.HI.X R21, R14, R11, R15, 0x3, P0 ;  /* 0x0000000b0e157211 */ /* 0x000fe200000f1c0f */
[----:B------:R-:W-:-:S04]  /*0bb0*/  IMAD.WIDE.U32 R14, R9, UR4, RZ ;  /* 0x00000004090e7c25 */ /* 0x000fc8000f8e00ff */
[----:B------:R-:W-:Y:S01]  /*0bc0*/  IMAD R9, R9, UR5, R15 ;  /* 0x0000000509097c24 */ /* 0x000fe2000f8e020f */
[C---:B------:R-:W-:Y:S01]  /*0bd0*/  LEA R18, P0, R14.reuse, R10, 0x3 ;  /* 0x0000000a0e127211 */ /* 0x040fe200078018ff */
[----:B------:R-:W2:Y:S03]  /*0be0*/  LDG.E.64 R20, desc[UR16][R20.64] ;  /* 0x0000001014147981 */ /* 0x000ea6000c1e1b00 */
[----:B------:R-:W-:Y:S01]  /*0bf0*/  LEA.HI.X R19, R14, R11, R9, 0x3, P0 ;  /* 0x0000000b0e137211 */ /* 0x000fe200000f1c09 */
[----:B------:R-:W-:-:S05]  /*0c00*/  VIADD R9, R29, 0x2 ;  /* 0x000000021d097836 */ /* 0x000fca0000000000 */
[----:B------:R-:W3:Y:S01]  /*0c10*/  LDG.E.64 R18, desc[UR16][R18.64] ;  /* 0x0000001012127981 */ /* 0x000ee2000c1e1b00 */
[----:B------:R-:W-:-:S04]  /*0c20*/  IMAD.WIDE.U32 R14, R9, UR4, RZ ;  /* 0x00000004090e7c25 */ /* 0x000fc8000f8e00ff */
[----:B------:R-:W-:Y:S01]  /*0c30*/  IMAD R9, R9, UR5, R15 ;  /* 0x0000000509097c24 */ /* 0x000fe2000f8e020f */
[----:B------:R-:W-:-:S04]  /*0c40*/  LEA R26, P0, R14, R10, 0x3 ;  /* 0x0000000a0e1a7211 */ /* 0x000fc800078018ff */
[----:B------:R-:W-:-:S06]  /*0c50*/  LEA.HI.X R27, R14, R11, R9, 0x3, P0 ;  /* 0x0000000b0e1b7211 */ /* 0x000fcc00000f1c09 */
[----:B------:R-:W4:Y:S01]  /*0c60*/  LDG.E.64 R26, desc[UR16][R26.64] ;  /* 0x000000101a1a7981 */ /* 0x000f22000c1e1b00 */
[C---:B------:R-:W-:Y:S02]  /*0c70*/  VIADD R23, R29.reuse, 0x3 ;  /* 0x000000031d177836 */ /* 0x040fe40000000000 */
[----:B------:R-:W-:Y:S02]  /*0c80*/  VIADD R9, R29, 0x4 ;  /* 0x000000041d097836 */ /* 0x000fe40000000000 */
[----:B------:R-:W-:-:S04]  /*0c90*/  IMAD.WIDE.U32 R14, R23, UR4, RZ ;  /* 0x00000004170e7c25 */ /* 0x000fc8000f8e00ff */
[----:B------:R-:W-:Y:S01]  /*0ca0*/  IMAD R15, R23, UR5, R15 ;  /* 0x00000005170f7c24 */ /* 0x000fe2000f8e020f */
[----:B------:R-:W-:-:S04]  /*0cb0*/  LEA R24, P0, R14, R10, 0x3 ;  /* 0x0000000a0e187211 */ /* 0x000fc800078018ff */
[----:B------:R-:W-:Y:S01]  /*0cc0*/  LEA.HI.X R25, R14, R11, R15, 0x3, P0 ;  /* 0x0000000b0e197211 */ /* 0x000fe200000f1c0f */
[----:B------:R-:W-:-:S04]  /*0cd0*/  IMAD.WIDE.U32 R14, R9, UR4, RZ ;  /* 0x00000004090e7c25 */ /* 0x000fc8000f8e00ff */
[----:B------:R-:W-:Y:S01]  /*0ce0*/  IMAD R9, R9, UR5, R15 ;  /* 0x0000000509097c24 */ /* 0x000fe2000f8e020f */
[C---:B------:R-:W-:Y:S01]  /*0cf0*/  LEA R22, P0, R14.reuse, R10, 0x3 ;  /* 0x0000000a0e167211 */ /* 0x040fe200078018ff */
[----:B------:R-:W4:Y:S03]  /*0d00*/  LDG.E.64 R24, desc[UR16][R24.64] ;  /* 0x0000001018187981 */ /* 0x000f26000c1e1b00 */
[----:B------:R-:W-:Y:S01]  /*0d10*/  LEA.HI.X R23, R14, R11, R9, 0x3, P0 ;  /* 0x0000000b0e177211 */ /* 0x000fe200000f1c09 */
[----:B------:R-:W-:-:S04]  /*0d20*/  VIADD R9, R29, 0x5 ;  /* 0x000000051d097836 */ /* 0x000fc80000000000 */
[----:B------:R-:W-:-:S04]  /*0d30*/  IMAD.WIDE.U32 R14, R9, UR4, RZ ;  /* 0x00000004090e7c25 */ /* 0x000fc8000f8e00ff */
[----:B------:R-:W-:Y:S01]  /*0d40*/  IMAD R9, R9, UR5, R15 ;  /* 0x0000000509097c24 */ /* 0x000fe2000f8e020f */
[----:B--2--5:R-:W-:Y:S01]  /*0d50*/  DADD R16, R16, R20 ;  /* 0x0000000010107229 */ /* 0x024fe20000000014 */
[----:B------:R-:W-:-:S04]  /*0d60*/  LEA R20, P0, R14, R10, 0x3 ;  /* 0x0000000a0e147211 */ /* 0x000fc800078018ff */
[----:B------:R-:W-:Y:S01]  /*0d70*/  LEA.HI.X R21, R14, R11, R9, 0x3, P0 ;  /* 0x0000000b0e157211 */ /* 0x000fe200000f1c09 */
[----:B------:R-:W-:Y:S02]  /*0d80*/  VIADD R9, R29, 0x6 ;  /* 0x000000061d097836 */ /* 0x000fe40000000000 */
[----:B---3--:R-:W-:Y:S02]  /*0d90*/  DADD R18, R16, R18 ;  /* 0x0000000010127229 */ /* 0x008fe40000000012 */
[C---:B------:R-:W-:Y:S01]  /*0da0*/  IMAD.WIDE.U32 R16, R9.reuse, UR4, RZ ;  /* 0x0000000409107c25 */ /* 0x040fe2000f8e00ff */
[----:B------:R-:W2:Y:S03]  /*0db0*/  LDG.E.64 R20, desc[UR16][R20.64] ;  /* 0x0000001014147981 */ /* 0x000ea6000c1e1b00 */
[----:B------:R-:W-:Y:S01]  /*0dc0*/  IMAD R9, R9, UR5, R17 ;  /* 0x0000000509097c24 */ /* 0x000fe2000f8e0211 */
[----:B------:R-:W-:-:S04]  /*0dd0*/  LEA R14, P0, R16, R10, 0x3 ;  /* 0x0000000a100e7211 */ /* 0x000fc800078018ff */
[----:B------:R-:W-:Y:S02]  /*0de0*/  LEA.HI.X R15, R16, R11, R9, 0x3, P0 ;  /* 0x0000000b100f7211 */ /* 0x000fe400000f1c09 */
[----:B------:R1:W3:Y:S01]  /*0df0*/  LDG.E.64 R16, desc[UR16][R22.64] ;  /* 0x0000001016107981 */ /* 0x0002e2000c1e1b00 */
[----:B------:R-:W-:Y:S01]  /*0e00*/  VIADD R9, R29, 0x7 ;  /* 0x000000071d097836 */ /* 0x000fe20000000000 */
[----:B----4-:R-:W-:Y:S02]  /*0e10*/  DADD R26, R18, R26 ;  /* 0x00000000121a7229 */ /* 0x010fe4000000001a */
[----:B------:R-:W4:Y:S01]  /*0e20*/  LDG.E.64 R14, desc[UR16][R14.64] ;  /* 0x000000100e0e7981 */ /* 0x000f22000c1e1b00 */
[----:B------:R-:W-:-:S04]  /*0e30*/  IMAD.WIDE.U32 R18, R9, UR4, RZ ;  /* 0x0000000409127c25 */ /* 0x000fc8000f8e00ff */
[----:B------:R-:W-:Y:S01]  /*0e40*/  IMAD R9, R9, UR5, R19 ;  /* 0x0000000509097c24 */ /* 0x000fe2000f8e0213 */
[----:B-1----:R-:W-:-:S04]  /*0e50*/  LEA R22, P0, R18, R10, 0x3 ;  /* 0x0000000a12167211 */ /* 0x002fc800078018ff */
[----:B------:R-:W-:-:S05]  /*0e60*/  LEA.HI.X R23, R18, R11, R9, 0x3, P0 ;  /* 0x0000000b12177211 */ /* 0x000fca00000f1c09 */
[----:B------:R-:W4:Y:S01]  /*0e70*/  LDG.E.64 R18, desc[UR16][R22.64] ;  /* 0x0000001016127981 */ /* 0x000f22000c1e1b00 */
[----:B------:R-:W-:Y:S01]  /*0e80*/  DADD R24, R26, R24 ;  /* 0x000000001a187229 */ /* 0x000fe20000000018 */
[----:B------:R-:W-:Y:S02]  /*0e90*/  IMAD.MOV.U32 R4, RZ, RZ, RZ ;  /* 0x000000ffff047224 */ /* 0x000fe400078e00ff */
[----:B------:R-:W-:-:S05]  /*0ea0*/  VIADD R29, R29, 0x8 ;  /* 0x000000081d1d7836 */ /* 0x000fca0000000000 */
[----:B---3--:R-:W-:-:S08]  /*0eb0*/  DADD R16, R24, R16 ;  /* 0x0000000018107229 */ /* 0x008fd00000000010 */
[----:B--2---:R-:W-:-:S08]  /*0ec0*/  DADD R16, R16, R20 ;  /* 0x0000000010107229 */ /* 0x004fd00000000014 */
[----:B----4-:R-:W-:-:S08]  /*0ed0*/  DADD R16, R16, R14 ;  /* 0x0000000010107229 */ /* 0x010fd0000000000e */
[----:B------:R-:W-:-:S11]  /*0ee0*/  DADD R16, R16, R18 ;  /* 0x0000000010107229 */ /* 0x000fd60000000012 */
.L_x_51:
[----:B------:R-:W-:Y:S05]  /*0ef0*/  BRA.U !UP1, `(.L_x_50) ;  /* 0x0000000509207547 */ /* 0x000fea000b800000 */
[----:B------:R-:W-:Y:S02]  /*0f00*/  UISETP.GE.U32.AND UP1, UPT, UR11, 0x3, UPT ;  /* 0x000000030b00788c */ /* 0x000fe4000bf26070 */
[----:B------:R-:W-:Y:S02]  /*0f10*/  UISETP.NE.U32.AND UP0, UPT, UR10, URZ, UPT ;  /* 0x000000ff0a00728c */ /* 0x000fe4000bf05070 */
[----:B------:R-:W-:Y:S02]  /*0f20*/  UISETP.GE.U32.AND.EX UP1, UPT, UR20, URZ, UPT, UP1 ;  /* 0x000000ff1400728c */ /* 0x000fe4000bf26110 */
[----:B------:R-:W-:-:S07]  /*0f30*/  UISETP.NE.AND.EX UP0, UPT, URZ, URZ, UPT, UP0 ;  /* 0x000000ffff00728c */ /* 0x000fce000bf05300 */
[----:B------:R-:W-:Y:S05]  /*0f40*/  BRA.U !UP1, `(.L_x_52) ;  /* 0x0000000109807547 */ /* 0x000fea000b800000 */
[----:B------:R-:W1:Y:S01]  /*0f50*/  LDCU.64 UR4, c[0x0][0x388] ;  /* 0x00007100ff0477ac */ /* 0x000e620008000a00 */
[C---:B------:R-:W-:Y:S02]  /*0f60*/  VIADD R23, R29.reuse, 0x1 ;  /* 0x000000011d177836 */ /* 0x040fe40000000000 */
[C---:B------:R-:W-:Y:S02]  /*0f70*/  VIADD R27, R29.reuse, 0x2 ;  /* 0x000000021d1b7836 */ /* 0x040fe40000000000 */
[----:B-1----:R-:W-:Y:S02]  /*0f80*/  IMAD R4, R4, UR4, RZ ;  /* 0x0000000404047c24 */ /* 0x002fe4000f8e02ff */
[----:B------:R-:W-:-:S04]  /*0f90*/  IMAD.WIDE.U32 R20, R29, UR4, RZ ;  /* 0x000000041d147c25 */ /* 0x000fc8000f8e00ff */
[----:B------:R-:W-:Y:S01]  /*0fa0*/  IMAD R9, R29, UR5, R4 ;  /* 0x000000051d097c24 */ /* 0x000fe2000f8e0204 */
[----:B------:R-:W-:Y:S01]  /*0fb0*/  LEA R24, P0, R20, R10, 0x3 ;  /* 0x0000000a14187211 */ /* 0x000fe200078018ff */
[----:B------:R-:W-:-:S04]  /*0fc0*/  IMAD.WIDE.U32 R18, R23, UR4, RZ ;  /* 0x0000000417127c25 */ /* 0x000fc8000f8e00ff */
[----:B------:R-:W-:Y:S02]  /*0fd0*/  IMAD.IADD R9, R21, 0x1, R9 ;  /* 0x0000000115097824 */ /* 0x000fe400078e0209 */
[----:B------:R-:W-:-:S03]  /*0fe0*/  IMAD.WIDE.U32 R14, R27, UR4, RZ ;  /* 0x000000041b0e7c25 */ /* 0x000fc6000f8e00ff */
[----:B------:R-:W-:Y:S01]  /*0ff0*/  LEA.HI.X R25, R20, R11, R9, 0x3, P0 ;  /* 0x0000000b14197211 */ /* 0x000fe200000f1c09 */
[----:B------:R-:W-:Y:S01]  /*1000*/  IMAD R23, R23, UR5, R19 ;  /* 0x0000000517177c24 */ /* 0x000fe2000f8e0213 */
[----:B------:R-:W-:Y:S01]  /*1010*/  LEA R26, P0, R18, R10, 0x3 ;  /* 0x0000000a121a7211 */ /* 0x000fe200078018ff */
[----:B------:R-:W-:-:S03]  /*1020*/  IMAD R9, R27, UR5, R15 ;  /* 0x000000051b097c24 */ /* 0x000fc6000f8e020f */
[----:B------:R-:W2:Y:S01]  /*1030*/  LDG.E.64 R24, desc[UR16][R24.64] ;  /* 0x0000001018187981 */ /* 0x000ea2000c1e1b00 */
[----:B------:R-:W-:Y:S01]  /*1040*/  LEA.HI.X R27, R18, R11, R23, 0x3, P0 ;  /* 0x0000000b121b7211 */ /* 0x000fe200000f1c17 */
[----:B------:R-:W-:Y:S01]  /*1050*/  VIADD R21, R29, 0x3 ;  /* 0x000000031d157836 */ /* 0x000fe20000000000 */
[----:B------:R-:W-:-:S04]  /*1060*/  LEA R22, P0, R14, R10, 0x3 ;  /* 0x0000000a0e167211 */ /* 0x000fc800078018ff */
[-C--:B------:R-:W-:Y:S01]  /*1070*/  LEA.HI.X R23, R14, R11.reuse, R9, 0x3, P0 ;  /* 0x0000000b0e177211 */ /* 0x080fe200000f1c09 */
[C---:B------:R-:W-:Y:S01]  /*1080*/  IMAD.WIDE.U32 R18, R21.reuse, UR4, RZ ;  /* 0x0000000415127c25 */ /* 0x040fe2000f8e00ff */
[----:B------:R-:W3:Y:S03]  /*1090*/  LDG.E.64 R14, desc[UR16][R26.64] ;  /* 0x000000101a0e7981 */ /* 0x000ee6000c1e1b00 */
[----:B------:R-:W-:Y:S01]  /*10a0*/  IMAD R21, R21, UR5, R19 ;  /* 0x0000000515157c24 */ /* 0x000fe2000f8e0213 */
[C---:B------:R-:W-:Y:S01]  /*10b0*/  LEA R20, P0, R18.reuse, R10, 0x3 ;  /* 0x0000000a12147211 */ /* 0x040fe200078018ff */
[----:B------:R-:W4:Y:S03]  /*10c0*/  LDG.E.64 R22, desc[UR16][R22.64] ;  /* 0x0000001016167981 */ /* 0x000f26000c1e1b00 */
[----:B------:R-:W-:-:S06]  /*10d0*/  LEA.HI.X R21, R18, R11, R21, 0x3, P0 ;  /* 0x0000000b12157211 */ /* 0x000fcc00000f1c15 */
[----:B------:R-:W4:Y:S01]  /*10e0*/  LDG.E.64 R20, desc[UR16][R20.64] ;  /* 0x0000001014147981 */ /* 0x000f22000c1e1b00 */
[----:B------:R-:W-:Y:S01]  /*10f0*/  MOV R4, RZ ;  /* 0x000000ff00047202 */ /* 0x000fe20000000f00 */
[----:B------:R-:W-:Y:S01]  /*1100*/  VIADD R29, R29, 0x4 ;  /* 0x000000041d1d7836 */ /* 0x000fe20000000000 */
[----:B--2--5:R-:W-:-:S08]  /*1110*/  DADD R24, R16, R24 ;  /* 0x0000000010187229 */ /* 0x024fd00000000018 */
[----:B---3--:R-:W-:-:S08]  /*1120*/  DADD R14, R24, R14 ;  /* 0x00000000180e7229 */ /* 0x008fd0000000000e */
[----:B----4-:R-:W-:-:S08]  /*1130*/  DADD R14, R14, R22 ;  /* 0x000000000e0e7229 */ /* 0x010fd00000000016 */
[----:B------:R-:W-:-:S11]  /*1140*/  DADD R16, R14, R20 ;  /* 0x000000000e107229 */ /* 0x000fd60000000014 */
.L_x_52:
[----:B------:R-:W-:Y:S05]  /*1150*/  BRA.U !UP0, `(.L_x_50) ;  /* 0x0000000108887547 */ /* 0x000fea000b800000 */
[----:B------:R-:W1:Y:S02]  /*1160*/  LDCU.64 UR14, c[0x0][0x388] ;  /* 0x00007100ff0e77ac */ /* 0x000e640008000a00 */
[----:B-1----:R-:W-:Y:S02]  /*1170*/  IMAD R4, R4, UR14, RZ ;  /* 0x0000000e04047c24 */ /* 0x002fe4000f8e02ff */
[----:B------:R-:W-:-:S04]  /*1180*/  IMAD.WIDE.U32 R14, R29, UR14, RZ ;  /* 0x0000000e1d0e7c25 */ /* 0x000fc8000f8e00ff */
[----:B------:R-:W-:Y:S01]  /*1190*/  IMAD R9, R29, UR15, R4 ;  /* 0x0000000f1d097c24 */ /* 0x000fe2000f8e0204 */
[----:B------:R-:W-:-:S03]  /*11a0*/  LEA R18, P0, R14, R10, 0x3 ;  /* 0x0000000a0e127211 */ /* 0x000fc600078018ff */
[----:B------:R-:W-:-:S05]  /*11b0*/  IMAD.IADD R9, R15, 0x1, R9 ;  /* 0x000000010f097824 */ /* 0x000fca00078e0209 */
[----:B------:R-:W-:-:S05]  /*11c0*/  LEA.HI.X R19, R14, R11, R9, 0x3, P0 ;  /* 0x0000000b0e137211 */ /* 0x000fca00000f1c09 */
[----:B------:R-:W2:Y:S01]  /*11d0*/  LDG.E.64 R14, desc[UR16][R18.64] ;  /* 0x00000010120e7981 */ /* 0x000ea2000c1e1b00 */
[----:B------:R-:W-:-:S04]  /*11e0*/  UISETP.NE.U32.AND UP0, UPT, UR10, 0x1, UPT ;  /* 0x000000010a00788c */ /* 0x000fc8000bf05070 */
[----:B------:R-:W-:Y:S01]  /*11f0*/  UISETP.NE.AND.EX UP0, UPT, URZ, URZ, UPT, UP0 ;  /* 0x000000ffff00728c */ /* 0x000fe2000bf05300 */
[----:B--2--5:R-:W-:-:S08]  /*1200*/  DADD R16, R16, R14 ;  /* 0x0000000010107229 */ /* 0x024fd0000000000e */
[----:B------:R-:W-:Y:S05]  /*1210*/  BRA.U !UP0, `(.L_x_50) ;  /* 0x0000000108587547 */ /* 0x000fea000b800000 */
[----:B------:R-:W-:Y:S01]  /*1220*/  UISETP.NE.U32.AND UP0, UPT, UR10, 0x2, UPT ;  /* 0x000000020a00788c */ /* 0x000fe2000bf05070 */
[----:B------:R-:W-:-:S03]  /*1230*/  VIADD R9, R29, 0x1 ;  /* 0x000000011d097836 */ /* 0x000fc60000000000 */
[----:B------:R-:W-:Y:S01]  /*1240*/  UISETP.NE.AND.EX UP0, UPT, URZ, URZ, UPT, UP0 ;  /* 0x000000ffff00728c */ /* 0x000fe2000bf05300 */
[----:B------:R-:W-:-:S04]  /*1250*/  IMAD.WIDE.U32 R18, R9, UR14, RZ ;  /* 0x0000000e09127c25 */ /* 0x000fc8000f8e00ff */
[----:B------:R-:W-:Y:S01]  /*1260*/  IMAD R9, R9, UR15, R19 ;  /* 0x0000000f09097c24 */ /* 0x000fe2000f8e0213 */
[----:B------:R-:W-:Y:S02]  /*1270*/  PLOP3.LUT P0, PT, PT, PT, UP0, 0x80, 0x8 ;  /* 0x000000000008781c */ /* 0x000fe40003f0f008 */
[----:B------:R-:W-:-:S11]  /*1280*/  PLOP3.LUT P1, PT, PT, PT, UP0, 0x80, 0x8 ;  /* 0x000000000008781c */ /* 0x000fd60003f2f008 */
[----:B------:R-:W-:Y:S02]  /*1290*/  @P0 R2UR UR7, R29 ;  /* 0x000000001d0702ca */ /* 0x000fe400000e0000 */
[----:B------:R-:W-:-:S04]  /*12a0*/  LEA R14, P0, R18, R10, 0x3 ;  /* 0x0000000a120e7211 */ /* 0x000fc800078018ff */
[----:B------:R-:W-:-:S06]  /*12b0*/  LEA.HI.X R15, R18, R11, R9, 0x3, P0 ;  /* 0x0000000b120f7211 */ /* 0x000fcc00000f1c09 */
[----:B------:R-:W2:Y:S01]  /*12c0*/  LDG.E.64 R14, desc[UR16][R14.64] ;  /* 0x000000100e0e7981 */ /* 0x000ea2000c1e1b00 */
[----:B------:R-:W-:-:S04]  /*12d0*/  @UP0 UIADD3 UR7, UPT, UPT, UR7, 0x2, URZ ;  /* 0x0000000207070890 */ /* 0x000fc8000fffe0ff */
[----:B------:R-:W-:-:S04]  /*12e0*/  @UP0 UIMAD.WIDE.U32 UR4, UR7, UR14, URZ ;  /* 0x0000000e070402a5 */ /* 0x000fc8000f8e00ff */
[----:B------:R-:W-:Y:S02]  /*12f0*/  @UP0 UIMAD UR5, UR7, UR15, UR5 ;  /* 0x0000000f070502a4 */ /* 0x000fe4000f8e0205 */
[----:B------:R-:W-:Y:S02]  /*1300*/  IMAD.U32 R19, RZ, RZ, UR4 ;  /* 0x00000004ff137e24 */ /* 0x000fe4000f8e00ff */
[----:B------:R-:W-:Y:S02]  /*1310*/  IMAD.U32 R9, RZ, RZ, UR4 ;  /* 0x00000004ff097e24 */ /* 0x000fe4000f8e00ff */
[----:B------:R-:W-:Y:S01]  /*1320*/  IMAD.U32 R4, RZ, RZ, UR5 ;  /* 0x00000005ff047e24 */ /* 0x000fe2000f8e00ff */
[----:B------:R-:W-:-:S04]  /*1330*/  @P1 LEA R18, P0, R19, R10, 0x3 ;  /* 0x0000000a13121211 */ /* 0x000fc800078018ff */
[----:B------:R-:W-:-:S06]  /*1340*/  @P1 LEA.HI.X R19, R9, R11, R4, 0x3, P0 ;  /* 0x0000000b09131211 */ /* 0x000fcc00000f1c04 */
[----:B------:R-:W3:Y:S01]  /*1350*/  @P1 LDG.E.64 R18, desc[UR16][R18.64] ;  /* 0x0000001012121981 */ /* 0x000ee2000c1e1b00 */
[----:B--2---:R-:W-:-:S08]  /*1360*/  DADD R16, R16, R14 ;  /* 0x0000000010107229 */ /* 0x004fd0000000000e */
[----:B---3--:R-:W-:-:S11]  /*1370*/  @P1 DADD R16, R16, R18 ;  /* 0x0000000010101229 */ /* 0x008fd60000000012 */
.L_x_50:
[----:B0-----:R-:W0:Y:S01]  /*1380*/  MUFU.RCP64H R15, R7 ;  /* 0x00000007000f7308 */ /* 0x001e220000001800 */
[----:B------:R-:W-:Y:S01]  /*1390*/  IMAD.MOV.U32 R14, RZ, RZ, 0x1 ;  /* 0x00000001ff0e7424 */ /* 0x000fe200078e00ff */
[----:B-----5:R-:W-:Y:S01]  /*13a0*/  FSETP.GEU.AND P2, PT, |R17|, 6.5827683646048100446e-37, PT ;  /* 0x036000001100780b */ /* 0x020fe20003f4e200 */
[----:B------:R-:W-:Y:S01]  /*13b0*/  BSSY.RECONVERGENT B1, `(.L_x_53) ;  /* 0x0000012000017945 */ /* 0x000fe20003800200 */
[----:B------:R-:W-:-:S04]  /*13c0*/  ISETP.GE.U32.AND P0, PT, R12, 0x10, PT ;  /* 0x000000100c00780c */ /* 0x000fc80003f06070 */
[----:B------:R-:W-:Y:S01]  /*13d0*/  ISETP.GE.U32.AND.EX P0, PT, R13, RZ, PT, P0 ;  /* 0x000000ff0d00720c */ /* 0x000fe20003f06100 */
[----:B0-----:R-:W-:-:S08]  /*13e0*/  DFMA R18, R14, -R6, 1 ;  /* 0x3ff000000e12742b */ /* 0x001fd00000000806 */
[----:B------:R-:W-:-:S08]  /*13f0*/  DFMA R18, R18, R18, R18 ;  /* 0x000000121212722b */ /* 0x000fd00000000012 */
[----:B------:R-:W-:-:S08]  /*1400*/  DFMA R18, R14, R18, R14 ;  /* 0x000000120e12722b */ /* 0x000fd0000000000e */
[----:B------:R-:W-:-:S08]  /*1410*/  DFMA R14, R18, -R6, 1 ;  /* 0x3ff00000120e742b */ /* 0x000fd00000000806 */
[----:B------:R-:W-:-:S08]  /*1420*/  DFMA R20, R18, R14, R18 ;  /* 0x0000000e1214722b */ /* 0x000fd00000000012 */
[----:B------:R-:W-:-:S08]  /*1430*/  DMUL R14, R20, R16 ;  /* 0x00000010140e7228 */ /* 0x000fd00000000000 */
[----:B------:R-:W-:-:S08]  /*1440*/  DFMA R18, R14, -R6, R16 ;  /* 0x800000060e12722b */ /* 0x000fd00000000010 */
[----:B------:R-:W-:-:S10]  /*1450*/  DFMA R14, R18, R20, R14 ;  /* 0x00000014120e722b */ /* 0x000fd4000000000e */
[----:B------:R-:W-:-:S05]  /*1460*/  FFMA R4, RZ, R7, R15 ;  /* 0x00000007ff047223 */ /* 0x000fca000000000f */
[----:B------:R-:W-:-:S13]  /*1470*/  FSETP.GT.AND P1, PT, |R4|, 1.469367938527859385e-39, PT ;  /* 0x001000000400780b */ /* 0x000fda0003f24200 */
[----:B------:R-:W-:Y:S05]  /*1480*/  @P1 BRA P2, `(.L_x_54) ;  /* 0x0000000000101947 */ /* 0x000fea0001000000 */
[----:B------:R-:W-:Y:S01]  /*1490*/  IMAD.MOV.U32 R14, RZ, RZ, R6 ;  /* 0x000000ffff0e7224 */ /* 0x000fe200078e0006 */
[----:B------:R-:W-:Y:S01]  /*14a0*/  MOV R4, 0x14d0 ;  /* 0x000014d000047802 */ /* 0x000fe20000000f00 */
[----:B------:R-:W-:-:S07]  /*14b0*/  IMAD.MOV.U32 R15, RZ, RZ, R7 ;  /* 0x000000ffff0f7224 */ /* 0x000fce00078e0007 */
[----:B------:R-:W-:Y:S05]  /*14c0*/  CALL.REL.NOINC `($__internal_1_$__cuda_sm20_div_rn_f64_full) ;  /* 0x0000001000407944 */ /* 0x000fea0003c00000 */
.L_x_54:
[----:B------:R-:W-:Y:S05]  /*14d0*/  BSYNC.RECONVERGENT B1 ;  /* 0x0000000000017941 */ /* 0x000fea0003800200 */
.L_x_53:
[----:B------:R-:W-:Y:S01]  /*14e0*/  UMOV UR4, URZ ;  /* 0x000000ff00047c82 */ /* 0x000fe20008000000 */
[----:B------:R-:W-:Y:S01]  /*14f0*/  UMOV UR5, URZ ;  /* 0x000000ff00057c82 */ /* 0x000fe20008000000 */
[----:B------:R-:W-:Y:S05]  /*1500*/  @!P0 BRA `(.L_x_55) ;  /* 0x00000004007c8947 */ /* 0x000fea0003800000 */
[----:B------:R-:W0:Y:S01]  /*1510*/  LDC.64 R22, c[0x0][0x388] ;  /* 0x0000e200ff167b82 */ /* 0x000e220000000a00 */
[----:B------:R-:W1:Y:S01]  /*1520*/  LDCU UR7, c[0x0][0x394] ;  /* 0x00007280ff0777ac */ /* 0x000e620008000800 */
[----:B------:R-:W-:Y:S01]  /*1530*/  UMOV UR4, URZ ;  /* 0x000000ff00047c82 */ /* 0x000fe20008000000 */
[----:B------:R-:W-:-:S05]  /*1540*/  UMOV UR5, URZ ;  /* 0x000000ff00057c82 */ /* 0x000fca0008000000 */
.L_x_56:
[C---:B0-----:R-:W-:Y:S02]  /*1550*/  IMAD R4, R22.reuse, UR5, RZ ;  /* 0x0000000516047c24 */ /* 0x041fe4000f8e02ff */
[----:B--2---:R-:W-:-:S04]  /*1560*/  IMAD.WIDE.U32 R12, R22, UR4, RZ ;  /* 0x00000004160c7c25 */ /* 0x004fc8000f8e00ff */
[----:B------:R-:W-:Y:S01]  /*1570*/  IMAD R9, R23, UR4, R4 ;  /* 0x0000000417097c24 */ /* 0x000fe2000f8e0204 */
[----:B------:R-:W-:-:S03]  /*1580*/  LEA R20, P0, R12, R10, 0x3 ;  /* 0x0000000a0c147211 */ /* 0x000fc600078018ff */
[----:B------:R-:W-:-:S05]  /*1590*/  IMAD.IADD R9, R13, 0x1, R9 ;  /* 0x000000010d097824 */ /* 0x000fca00078e0209 */
[----:B------:R-:W-:-:S05]  /*15a0*/  LEA.HI.X R21, R12, R11, R9, 0x3, P0 ;  /* 0x0000000b0c157211 */ /* 0x000fca00000f1c09 */
[----:B------:R-:W2:Y:S01]  /*15b0*/  LDG.E.64 R16, desc[UR16][R20.64] ;  /* 0x0000001014107981 */ /* 0x000ea2000c1e1b00 */
[----:B------:R-:W-:-:S05]  /*15c0*/  IADD3 R12, P0, PT, R20, R5, RZ ;  /* 0x00000005140c7210 */ /* 0x000fca0007f1e0ff */
[----:B------:R-:W-:Y:S01]  /*15d0*/  IMAD.X R13, R21, 0x1, R2, P0 ;  /* 0x00000001150d7824 */ /* 0x000fe200000e0602 */
[----:B--2---:R-:W-:-:S07]  /*15e0*/  DADD R24, R16, -R14 ;  /* 0x0000000010187229 */ /* 0x004fce000000080e */
[----:B------:R0:W-:Y:S04]  /*15f0*/  STG.E.64 desc[UR16][R20.64], R24 ;  /* 0x0000001814007986 */ /* 0x0001e8000c101b10 */
[----:B------:R-:W2:Y:S01]  /*1600*/  LDG.E.64 R18, desc[UR16][R12.64] ;  /* 0x000000100c127981 */ /* 0x000ea2000c1e1b00 */
[----:B------:R-:W-:-:S05]  /*1610*/  IADD3 R16, P0, PT, R12, R5, RZ ;  /* 0x000000050c107210 */ /* 0x000fca0007f1e0ff */
[----:B------:R-:W-:Y:S01]  /*1620*/  IMAD.X R17, R13, 0x1, R2, P0 ;  /* 0x000000010d117824 */ /* 0x000fe200000e0602 */
[----:B--2---:R-:W-:-:S07]  /*1630*/  DADD R26, R18, -R14 ;  /* 0x00000000121a7229 */ /* 0x004fce000000080e */
[----:B------:R2:W-:Y:S04]  /*1640*/  STG.E.64 desc[UR16][R12.64], R26 ;  /* 0x0000001a0c007986 */ /* 0x0005e8000c101b10 */
[----:B------:R-:W3:Y:S01]  /*1650*/  LDG.E.64 R28, desc[UR16][R16.64] ;  /* 0x00000010101c7981 */ /* 0x000ee2000c1e1b00 */
[----:B------:R-:W-:-:S05]  /*1660*/  IADD3 R18, P0, PT, R16, R5, RZ ;  /* 0x0000000510127210 */ /* 0x000fca0007f1e0ff */
[----:B------:R-:W-:Y:S01]  /*1670*/  IMAD.X R19, R17, 0x1, R2, P0 ;  /* 0x0000000111137824 */ /* 0x000fe200000e0602 */
[----:B---3--:R-:W-:-:S07]  /*1680*/  DADD R28, R28, -R14 ;  /* 0x000000001c1c7229 */ /* 0x008fce000000080e */
[----:B------:R3:W-:Y:S04]  /*1690*/  STG.E.64 desc[UR16][R16.64], R28 ;  /* 0x0000001c10007986 */ /* 0x0007e8000c101b10 */
[----:B0-----:R-:W4:Y:S01]  /*16a0*/  LDG.E.64 R24, desc[UR16][R18.64] ;  /* 0x0000001012187981 */ /* 0x001f22000c1e1b00 */
[----:B------:R-:W-:-:S05]  /*16b0*/  IADD3 R20, P0, PT, R18, R5, RZ ;  /* 0x0000000512147210 */ /* 0x000fca0007f1e0ff */
[----:B------:R-:W-:Y:S01]  /*16c0*/  IMAD.X R21, R19, 0x1, R2, P0 ;  /* 0x0000000113157824 */ /* 0x000fe200000e0602 */
[----:B----4-:R-:W-:-:S07]  /*16d0*/  DADD R24, R24, -R14 ;  /* 0x0000000018187229 */ /* 0x010fce000000080e */
[----:B------:R0:W-:Y:S04]  /*16e0*/  STG.E.64 desc[UR16][R18.64], R24 ;  /* 0x0000001812007986 */ /* 0x0001e8000c101b10 */
[----:B--2---:R-:W2:Y:S01]  /*16f0*/  LDG.E.64 R26, desc[UR16][R20.64] ;  /* 0x00000010141a7981 */ /* 0x004ea2000c1e1b00 */
[----:B------:R-:W-:-:S05]  /*1700*/  IADD3 R12, P0, PT, R20, R5, RZ ;  /* 0x00000005140c7210 */ /* 0x000fca0007f1e0ff */
[----:B------:R-:W-:Y:S01]  /*1710*/  IMAD.X R13, R21, 0x1, R2, P0 ;  /* 0x00000001150d7824 */ /* 0x000fe200000e0602 */
[----:B--2---:R-:W-:-:S07]  /*1720*/  DADD R26, R26, -R14 ;  /* 0x000000001a1a7229 */ /* 0x004fce000000080e */
[----:B------:R2:W-:Y:S04]  /*1730*/  STG.E.64 desc[UR16][R20.64], R26 ;  /* 0x0000001a14007986 */ /* 0x0005e8000c101b10 */
[----:B---3--:R-:W3:Y:S01]  /*1740*/  LDG.E.64 R28, desc[UR16][R12.64] ;  /* 0x000000100c1c7981 */ /* 0x008ee2000c1e1b00 */
        /* <DEDUP_REMOVED lines=30> */
[----:B------:R-:W-:-:S04]  /*1930*/  IADD3 R20, P0, PT, R18, R5, RZ ;  /* 0x0000000512147210 */ /* 0x000fc80007f1e0ff */
[----:B------:R-:W-:Y:S01]  /*1940*/  IADD3.X R21, PT, PT, R19, R2, RZ, P0, !PT ;  /* 0x0000000213157210 */ /* 0x000fe200007fe4ff */
        /* <DEDUP_REMOVED lines=17> */
[----:B0-----:R-:W3:Y:S01]  /*1a60*/  LDG.E.64 R20, desc[UR16][R18.64] ;  /* 0x0000001012147981 */ /* 0x001ee2000c1e1b00 */
[----:B------:R-:W-:-:S04]  /*1a70*/  UIADD3 UR4, UP0, UPT, UR4, 0x10, URZ ;  /* 0x0000001004047890 */ /* 0x000fc8000ff1e0ff */
[----:B------:R-:W-:Y:S02]  /*1a80*/  UIADD3.X UR5, UPT, UPT, URZ, UR5, URZ, UP0, !UPT ;  /* 0x00000005ff057290 */ /* 0x000fe400087fe4ff */
[----:B------:R-:W-:-:S04]  /*1a90*/  UISETP.NE.U32.AND UP0, UPT, UR4, UR9, UPT ;  /* 0x000000090400728c */ /* 0x000fc8000bf05070 */
[----:B-1----:R-:W-:Y:S01]  /*1aa0*/  UISETP.NE.AND.EX UP0, UPT, UR5, UR7, UPT, UP0 ;  /* 0x000000070500728c */ /* 0x002fe2000bf05300 */
[----:B---3--:R-:W-:-:S07]  /*1ab0*/  DADD R20, R20, -R14 ;  /* 0x0000000014147229 */ /* 0x008fce000000080e */
[----:B------:R2:W-:Y:S01]  /*1ac0*/  STG.E.64 desc[UR16][R18.64], R20 ;  /* 0x0000001412007986 */ /* 0x0005e2000c101b10 */
[----:B------:R-:W-:Y:S05]  /*1ad0*/  BRA.U UP0, `(.L_x_56) ;  /* 0xfffffff9009c7547 */ /* 0x000fea000b83ffff */
[----:B------:R-:W0:Y:S01]  /*1ae0*/  LDCU UR5, c[0x0][0x394] ;  /* 0x00007280ff0577ac */ /* 0x000e220008000800 */
[----:B------:R-:W-:-:S05]  /*1af0*/  UMOV UR4, UR9 ;  /* 0x0000000900047c82 */ /* 0x000fca0008000000 */
.L_x_55:
[----:B------:R-:W-:-:S04]  /*1b00*/  UISETP.NE.U32.AND UP0, UPT, UR19, URZ, UPT ;  /* 0x000000ff1300728c */ /* 0x000fc8000bf05070 */
[----:B------:R-:W-:-:S09]  /*1b10*/  UISETP.NE.AND.EX UP0, UPT, URZ, URZ, UPT, UP0 ;  /* 0x000000ffff00728c */ /* 0x000fd2000bf05300 */
[----:B------:R-:W-:Y:S05]  /*1b20*/  BRA.U !UP0, `(.L_x_57) ;  /* 0x0000000908847547 */ /* 0x000fea000b800000 */
[----:B------:R-:W-:Y:S02]  /*1b30*/  UIADD3 UR7, UP0, UPT, UR19, -0x1, URZ ;  /* 0xffffffff13077890 */ /* 0x000fe4000ff1e0ff */
[----:B------:R-:W-:Y:S02]  /*1b40*/  UISETP.NE.U32.AND UP1, UPT, UR18, URZ, UPT ;  /* 0x000000ff1200728c */ /* 0x000fe4000bf25070 */
[----:B------:R-:W-:Y:S02]  /*1b50*/  UIADD3.X UR13, UPT, UPT, URZ, -0x1, URZ, UP0, !UPT ;  /* 0xffffffffff0d7890 */ /* 0x000fe400087fe4ff */
[----:B------:R-:W-:Y:S02]  /*1b60*/  UISETP.GE.U32.AND UP0, UPT, UR7, 0x7, UPT ;  /* 0x000000070700788c */ /* 0x000fe4000bf06070 */
[----:B------:R-:W-:Y:S02]  /*1b70*/  UISETP.NE.AND.EX UP1, UPT, URZ, URZ, UPT, UP1 ;  /* 0x000000ffff00728c */ /* 0x000fe4000bf25310 */
[----:B------:R-:W-:-:S09]  /*1b80*/  UISETP.GE.U32.AND.EX UP0, UPT, UR13, URZ, UPT, UP0 ;  /* 0x000000ff0d00728c */ /* 0x000fd2000bf06100 */
[----:B------:R-:W-:Y:S05]  /*1b90*/  BRA.U !UP0, `(.L_x_58) ;  /* 0x0000000508107547 */ /* 0x000fea000b800000 */
[----:B--2---:R-:W0:Y:S02]  /*1ba0*/  LDC.64 R12, c[0x0][0x388] ;  /* 0x0000e200ff0c7b82 */ /* 0x004e240000000a00 */
[C---:B0-----:R-:W-:Y:S02]  /*1bb0*/  IMAD R4, R12.reuse, UR5, RZ ;  /* 0x000000050c047c24 */ /* 0x041fe4000f8e02ff */
[----:B------:R-:W-:-:S04]  /*1bc0*/  IMAD.WIDE.U32 R16, R12, UR4, RZ ;  /* 0x000000040c107c25 */ /* 0x000fc8000f8e00ff */
[----:B------:R-:W-:Y:S01]  /*1bd0*/  IMAD R9, R13, UR4, R4 ;  /* 0x000000040d097c24 */ /* 0x000fe2000f8e0204 */
[----:B------:R-:W-:-:S03]  /*1be0*/  LEA R20, P0, R16, R10, 0x3 ;  /* 0x0000000a10147211 */ /* 0x000fc600078018ff */
[----:B------:R-:W-:-:S05]  /*1bf0*/  IMAD.IADD R9, R17, 0x1, R9 ;  /* 0x0000000111097824 */ /* 0x000fca00078e0209 */
[----:B------:R-:W-:-:S05]  /*1c00*/  LEA.HI.X R21, R16, R11, R9, 0x3, P0 ;  /* 0x0000000b10157211 */ /* 0x000fca00000f1c09 */
[----:B------:R-:W2:Y:S01]  /*1c10*/  LDG.E.64 R22, desc[UR16][R20.64] ;  /* 0x0000001014167981 */ /* 0x000ea2000c1e1b00 */
[----:B------:R-:W-:-:S06]  /*1c20*/  UIADD3 UR5, UPT, UPT, UR4, 0x1, URZ ;  /* 0x0000000104057890 */ /* 0x000fcc000fffe0ff */
[----:B------:R-:W-:-:S04]  /*1c30*/  IMAD.WIDE.U32 R18, R12, UR5, RZ ;  /* 0x000000050c127c25 */ /* 0x000fc8000f8e00ff */
[----:B------:R-:W-:Y:S01]  /*1c40*/  IMAD R9, R13, UR5, R19 ;  /* 0x000000050d097c24 */ /* 0x000fe2000f8e0213 */
[----:B------:R-:W-:-:S04]  /*1c50*/  LEA R16, P0, R18, R10, 0x3 ;  /* 0x0000000a12107211 */ /* 0x000fc800078018ff */
[----:B------:R-:W-:Y:S01]  /*1c60*/  LEA.HI.X R17, R18, R11, R9, 0x3, P0 ;  /* 0x0000000b12117211 */ /* 0x000fe200000f1c09 */
[----:B--2---:R-:W-:-:S07]  /*1c70*/  DADD R24, R22, -R14 ;  /* 0x0000000016187229 */ /* 0x004fce000000080e */
[----:B------:R0:W-:Y:S04]  /*1c80*/  STG.E.64 desc[UR16][R20.64], R24 ;  /* 0x0000001814007986 */ /* 0x0001e8000c101b10 */
        /* <DEDUP_REMOVED lines=12> */
[----:B0-----:R-:W-:-:S04]  /*1d50*/  LEA R20, P0, R22, R10, 0x3 ;  /* 0x0000000a16147211 */ /* 0x001fc800078018ff */
[----:B------:R-:W-:Y:S01]  /*1d60*/  LEA.HI.X R21, R22, R11, R9, 0x3, P0 ;  /* 0x0000000b16157211 */ /* 0x000fe200000f1c09 */
[----:B--2---:R-:W-:-:S07]  /*1d70*/  DADD R28, R28, -R14 ;  /* 0x000000001c1c7229 */ /* 0x004fce000000080e */
[----:B------:R0:W-:Y:S04]  /*1d80*/  STG.E.64 desc[UR16][R18.64], R28 ;  /* 0x0000001c12007986 */ /* 0x0001e8000c101b10 */
[----:B------:R-:W2:Y:S01]  /*1d90*/  LDG.E.64 R24, desc[UR16][R20.64] ;  /* 0x0000001014187981 */ /* 0x000ea2000c1e1b00 */
[----:B------:R-:W-:-:S06]  /*1da0*/  UIADD3 UR5, UPT, UPT, UR4, 0x4, URZ ;  /* 0x0000000404057890 */ /* 0x000fcc000fffe0ff */
[----:B------:R-:W-:-:S04]  /*1db0*/  IMAD.WIDE.U32 R22, R12, UR5, RZ ;  /* 0x000000050c167c25 */ /* 0x000fc8000f8e00ff */
[----:B------:R-:W-:Y:S01]  /*1dc0*/  IMAD R9, R13, UR5, R23 ;  /* 0x000000050d097c24 */ /* 0x000fe2000f8e0217 */
[----:B-1----:R-:W-:-:S04]  /*1dd0*/  LEA R16, P0, R22, R10, 0x3 ;  /* 0x0000000a16107211 */ /* 0x002fc800078018ff */
        /* <DEDUP_REMOVED lines=21> */
[----:B0-----:R-:W-:-:S04]  /*1f30*/  IMAD.WIDE.U32 R16, R12, UR5, RZ ;  /* 0x000000050c107c25 */ /* 0x001fc8000f8e00ff */
[----:B------:R-:W-:Y:S01]  /*1f40*/  IMAD R13, R13, UR5, R17 ;  /* 0x000000050d0d7c24 */ /* 0x000fe2000f8e0211 */
[----:B------:R-:W-:-:S04]  /*1f50*/  LEA R12, P0, R16, R10, 0x3 ;  /* 0x0000000a100c7211 */ /* 0x000fc800078018ff */
[----:B------:R-:W-:Y:S01]  /*1f60*/  LEA.HI.X R13, R16, R11, R13, 0x3, P0 ;  /* 0x0000000b100d7211 */ /* 0x000fe200000f1c0d */
[----:B--2---:R-:W-:-:S07]  /*1f70*/  DADD R22, R22, -R14 ;  /* 0x0000000016167229 */ /* 0x004fce000000080e */
[----:B------:R1:W-:Y:S04]  /*1f80*/  STG.E.64 desc[UR16][R20.64], R22 ;  /* 0x0000001614007986 */ /* 0x0003e8000c101b10 */
[----:B------:R-:W2:Y:S01]  /*1f90*/  LDG.E.64 R16, desc[UR16][R12.64] ;  /* 0x000000100c107981 */ /* 0x000ea2000c1e1b00 */
[----:B------:R-:W-:Y:S01]  /*1fa0*/  UIADD3 UR4, UPT, UPT, UR4, 0x8, URZ ;  /* 0x0000000804047890 */ /* 0x000fe2000fffe0ff */
[----:B------:R-:W-:Y:S01]  /*1fb0*/  UMOV UR5, URZ ;  /* 0x000000ff00057c82 */ /* 0x000fe20008000000 */
[----:B--2---:R-:W-:-:S07]  /*1fc0*/  DADD R16, R16, -R14 ;  /* 0x0000000010107229 */ /* 0x004fce000000080e */
[----:B------:R1:W-:Y:S04]  /*1fd0*/  STG.E.64 desc[UR16][R12.64], R16 ;  /* 0x000000100c007986 */ /* 0x0003e8000c101b10 */
.L_x_58:
        /* <DEDUP_REMOVED lines=8> */
[----:B-12---:R-:W0:Y:S02]  /*2060*/  LDC.64 R12, c[0x0][0x388] ;  /* 0x0000e200ff0c7b82 */ /* 0x006e240000000a00 */
        /* <DEDUP_REMOVED lines=35> */
.L_x_59:
[----:B------:R-:W-:Y:S05]  /*22a0*/  BRA.U !UP1, `(.L_x_57) ;  /* 0x0000000109a47547 */ /* 0x000fea000b800000 */
[----:B------:R-:W0:Y:S02]  /*22b0*/  LDCU.64 UR14, c[0x0][0x388] ;  /* 0x00007100ff0e77ac */ /* 0x000e240008000a00 */
[----:B0-----:R-:W-:Y:S02]  /*22c0*/  UIMAD UR5, UR5, UR14, URZ ;  /* 0x0000000e050572a4 */ /* 0x001fe4000f8e02ff */
[----:B------:R-:W-:Y:S02]  /*22d0*/  UIMAD.WIDE.U32 UR24, UR4, UR14, URZ ;  /* 0x0000000e041872a5 */ /* 0x000fe4000f8e00ff */
[----:B------:R-:W-:-:S04]  /*22e0*/  UIMAD UR5, UR4, UR15, UR5 ;  /* 0x0000000f040572a4 */ /* 0x000fc8000f8e0205 */
[----:B------:R-:W-:Y:S01]  /*22f0*/  UIADD3 UR5, UPT, UPT, UR25, UR5, URZ ;  /* 0x0000000519057290 */ /* 0x000fe2000fffe0ff */
[----:B-123--:R-:W-:Y:S02]  /*2300*/  IMAD.U32 R13, RZ, RZ, UR24 ;  /* 0x00000018ff0d7e24 */ /* 0x00efe4000f8e00ff */
[----:B------:R-:W-:-:S03]  /*2310*/  IMAD.U32 R9, RZ, RZ, UR24 ;  /* 0x00000018ff097e24 */ /* 0x000fc6000f8e00ff */
[----:B------:R-:W-:Y:S01]  /*2320*/  IMAD.U32 R4, RZ, RZ, UR5 ;  /* 0x00000005ff047e24 */ /* 0x000fe2000f8e00ff */
[----:B------:R-:W-:-:S04]  /*2330*/  LEA R12, P0, R13, R10, 0x3 ;  /* 0x0000000a0d0c7211 */ /* 0x000fc800078018ff */
[----:B------:R-:W-:-:S05]  /*2340*/  LEA.HI.X R13, R9, R11, R4, 0x3, P0 ;  /* 0x0000000b090d7211 */ /* 0x000fca00000f1c04 */
[----:B------:R-:W2:Y:S01]  /*2350*/  LDG.E.64 R16, desc[UR16][R12.64] ;  /* 0x000000100c107981 */ /* 0x000ea2000c1e1b00 */
[----:B------:R-:W-:-:S04]  /*2360*/  UISETP.NE.U32.AND UP0, UPT, UR8, 0x1, UPT ;  /* 0x000000010800788c */ /* 0x000fc8000bf05070 */
[----:B------:R-:W-:Y:S01]  /*2370*/  UISETP.NE.AND.EX UP0, UPT, URZ, URZ, UPT, UP0 ;  /* 0x000000ffff00728c */ /* 0x000fe2000bf05300 */
[----:B--2---:R-:W-:-:S07]  /*2380*/  DADD R16, R16, -R14 ;  /* 0x0000000010107229 */ /* 0x004fce000000080e */
[----:B------:R4:W-:Y:S01]  /*2390*/  STG.E.64 desc[UR16][R12.64], R16 ;  /* 0x000000100c007986 */ /* 0x0009e2000c101b10 */
[----:B------:R-:W-:Y:S05]  /*23a0*/  BRA.U !UP0, `(.L_x_57) ;  /* 0x0000000108647547 */ /* 0x000fea000b800000 */
[----:B------:R-:W-:-:S04]  /*23b0*/  UIADD3 UR5, UPT, UPT, UR4, 0x1, URZ ;  /* 0x0000000104057890 */ /* 0x000fc8000fffe0ff */
[----:B------:R-:W-:-:S04]  /*23c0*/  UIMAD.WIDE.U32 UR24, UR5, UR14, URZ ;  /* 0x0000000e051872a5 */ /* 0x000fc8000f8e00ff */
[----:B------:R-:W-:Y:S02]  /*23d0*/  UIMAD UR5, UR5, UR15, UR25 ;  /* 0x0000000f050572a4 */ /* 0x000fe4000f8e0219 */
[----:B----4-:R-:W-:Y:S02]  /*23e0*/  IMAD.U32 R13, RZ, RZ, UR24 ;  /* 0x00000018ff0d7e24 */ /* 0x010fe4000f8e00ff */
[----:B------:R-:W-:Y:S02]  /*23f0*/  IMAD.U32 R9, RZ, RZ, UR24 ;  /* 0x00000018ff097e24 */ /* 0x000fe4000f8e00ff */
        /* <DEDUP_REMOVED lines=12> */
[----:B------:R-:W-:Y:S02]  /*24c0*/  IMAD.U32 R9, RZ, RZ, UR4 ;  /* 0x00000004ff097e24 */ /* 0x000fe4000f8e00ff */
[----:B------:R-:W-:-:S03]  /*24d0*/  IMAD.U32 R4, RZ, RZ, UR4 ;  /* 0x00000004ff047e24 */ /* 0x000fc6000f8e00ff */
[----:B------:R-:W-:Y:S01]  /*24e0*/  LEA R10, P0, R9, R10, 0x3 ;  /* 0x0000000a090a7211 */ /* 0x000fe200078018ff */
[----:B------:R-:W-:-:S05]  /*24f0*/  IMAD.U32 R9, RZ, RZ, UR5 ;  /* 0x00000005ff097e24 */ /* 0x000fca000f8e00ff */
[----:B------:R-:W-:-:S05]  /*2500*/  LEA.HI.X R11, R4, R11, R9, 0x3, P0 ;  /* 0x0000000b040b7211 */ /* 0x000fca00000f1c09 */
[----:B0-----:R-:W2:Y:S02]  /*2510*/  LDG.E.64 R12, desc[UR16][R10.64] ;  /* 0x000000100a0c7981 */ /* 0x001ea4000c1e1b00 */
[----:B--2---:R-:W-:-:S07]  /*2520*/  DADD R12, R12, -R14 ;  /* 0x000000000c0c7229 */ /* 0x004fce000000080e */
[----:B------:R0:W-:Y:S04]  /*2530*/  STG.E.64 desc[UR16][R10.64], R12 ;  /* 0x0000000c0a007986 */ /* 0x0001e8000c101b10 */
.L_x_57:
[----:B0-----:R-:W0:Y:S01]  /*2540*/  LDCU.64 UR4, c[0x0][0x388] ;  /* 0x00007100ff0477ac */ /* 0x001e220008000a00 */
[----:B------:R-:W-:-:S04]  /*2550*/  VIADD R4, R0, UR6 ;  /* 0x0000000600047c36 */ /* 0x000fc80008000000 */
[--C-:B------:R-:W-:Y:S01]  /*2560*/  IMAD.MOV.U32 R0, RZ, RZ, R4.reuse ;  /* 0x000000ffff007224 */ /* 0x100fe200078e0004 */
[----:B-1234-:R-:W-:Y:S02]  /*2570*/  SHF.R.S32.HI R13, RZ, 0x1f, R4 ;  /* 0x0000001fff0d7819 */ /* 0x01efe40000011404 */
[----:B0-----:R-:W-:-:S04]  /*2580*/  ISETP.GE.U32.AND P0, PT, R4, UR4, PT ;  /* 0x0000000404007c0c */ /* 0x001fc8000bf06070 */
[----:B------:R-:W-:-:S13]  /*2590*/  ISETP.GE.U32.AND.EX P0, PT, R13, UR5, PT, P0 ;  /* 0x000000050d007c0c */ /* 0x000fda000bf06100 */
[----:B------:R-:W-:Y:S05]  /*25a0*/  @!P0 BRA `(.L_x_60) ;  /* 0xffffffdc00cc8947 */ /* 0x000fea000383ffff */
[----:B------:R-:W-:Y:S05]  /*25b0*/  BSYNC.RECONVERGENT B0 ;  /* 0x0000000000007941 */ /* 0x000fea0003800200 */
.L_x_47:
[----:B------:R-:W-:Y:S05]  /*25c0*/  EXIT ;  /* 0x000000000000794d */ /* 0x000fea0003800000 */
        .weak           $__internal_1_$__cuda_sm20_div_rn_f64_full
        .type           $__internal_1_$__cuda_sm20_div_rn_f64_full,@function
        .size           $__internal_1_$__cuda_sm20_div_rn_f64_full,(.L_x_68 - $__internal_1_$__cuda_sm20_div_rn_f64_full)
$__internal_1_$__cuda_sm20_div_rn_f64_full:
[C---:B------:R-:W-:Y:S01]  /*25d0*/  FSETP.GEU.AND P1, PT, |R15|.reuse, 1.469367938527859385e-39, PT ;  /* 0x001000000f00780b */ /* 0x040fe20003f2e200 */
[----:B------:R-:W-:Y:S01]  /*25e0*/  IMAD.MOV.U32 R18, RZ, RZ, 0x1 ;  /* 0x00000001ff127424 */ /* 0x000fe200078e00ff */
[----:B------:R-:W-:Y:S01]  /*25f0*/  LOP3.LUT R12, R15, 0x800fffff, RZ, 0xc0, !PT ;  /* 0x800fffff0f0c7812 */ /* 0x000fe200078ec0ff */
[----:B------:R-:W-:Y:S01]  /*2600*/  IMAD.MOV.U32 R26, RZ, RZ, 0x1ca00000 ;  /* 0x1ca00000ff1a7424 */ /* 0x000fe200078e00ff */
[C---:B------:R-:W-:Y:S01]  /*2610*/  FSETP.GEU.AND P3, PT, |R17|.reuse, 1.469367938527859385e-39, PT ;  /* 0x001000001100780b */ /* 0x040fe20003f6e200 */
[----:B------:R-:W-:Y:S01]  /*2620*/  BSSY.RECONVERGENT B2, `(.L_x_61) ;  /* 0x0000052000027945 */ /* 0x000fe20003800200 */
[----:B------:R-:W-:Y:S01]  /*2630*/  LOP3.LUT R13, R12, 0x3ff00000, RZ, 0xfc, !PT ;  /* 0x3ff000000c0d7812 */ /* 0x000fe200078efcff */
[----:B------:R-:W-:Y:S01]  /*2640*/  IMAD.MOV.U32 R12, RZ, RZ, R14 ;  /* 0x000000ffff0c7224 */ /* 0x000fe200078e000e */
[----:B------:R-:W-:Y:S02]  /*2650*/  LOP3.LUT R9, R17, 0x7ff00000, RZ, 0xc0, !PT ;  /* 0x7ff0000011097812 */ /* 0x000fe400078ec0ff */
[----:B------:R-:W-:-:S03]  /*2660*/  LOP3.LUT R28, R15, 0x7ff00000, RZ, 0xc0, !PT ;  /* 0x7ff000000f1c7812 */ /* 0x000fc600078ec0ff */
[----:B------:R-:W-:Y:S01]  /*2670*/  @!P1 DMUL R12, R14, 8.98846567431157953865e+307 ;  /* 0x7fe000000e0c9828 */ /* 0x000fe20000000000 */
[----:B------:R-:W-:-:S03]  /*2680*/  ISETP.GE.U32.AND P2, PT, R9, R28, PT ;  /* 0x0000001c0900720c */ /* 0x000fc60003f46070 */
[----:B------:R-:W-:Y:S02]  /*2690*/  @!P3 LOP3.LUT R20, R15, 0x7ff00000, RZ, 0xc0, !PT ;  /* 0x7ff000000f14b812 */ /* 0x000fe400078ec0ff */
[----:B------:R-:W0:Y:S02]  /*26a0*/  MUFU.RCP64H R19, R13 ;  /* 0x0000000d00137308 */ /* 0x000e240000001800 */
[----:B------:R-:W-:Y:S02]  /*26b0*/  @!P3 ISETP.GE.U32.AND P4, PT, R9, R20, PT ;  /* 0x000000140900b20c */ /* 0x000fe40003f86070 */
[----:B------:R-:W-:Y:S02]  /*26c0*/  @!P1 LOP3.LUT R28, R13, 0x7ff00000, RZ, 0xc0, !PT ;  /* 0x7ff000000d1c9812 */ /* 0x000fe400078ec0ff */
[----:B------:R-:W-:-:S04]  /*26d0*/  @!P3 SEL R21, R26, 0x63400000, !P4 ;  /* 0x634000001a15b807 */ /* 0x000fc80006000000 */
[----:B------:R-:W-:-:S04]  /*26e0*/  @!P3 LOP3.LUT R24, R21, 0x80000000, R17, 0xf8, !PT ;  /* 0x800000001518b812 */ /* 0x000fc800078ef811 */
[----:B------:R-:W-:Y:S01]  /*26f0*/  @!P3 LOP3.LUT R25, R24, 0x100000, RZ, 0xfc, !PT ;  /* 0x001000001819b812 */ /* 0x000fe200078efcff */
[----:B------:R-:W-:Y:S01]  /*2700*/  @!P3 IMAD.MOV.U32 R24, RZ, RZ, RZ ;  /* 0x000000ffff18b224 */ /* 0x000fe200078e00ff */
[----:B0-----:R-:W-:-:S08]  /*2710*/  DFMA R22, R18, -R12, 1 ;  /* 0x3ff000001216742b */ /* 0x001fd0000000080c */
[----:B------:R-:W-:-:S08]  /*2720*/  DFMA R22, R22, R22, R22 ;  /* 0x000000161616722b */ /* 0x000fd00000000016 */
[----:B------:R-:W-:Y:S01]  /*2730*/  DFMA R22, R18, R22, R18 ;  /* 0x000000161216722b */ /* 0x000fe20000000012 */
[----:B------:R-:W-:Y:S01]  /*2740*/  SEL R19, R26, 0x63400000, !P2 ;  /* 0x634000001a137807 */ /* 0x000fe20005000000 */
[----:B------:R-:W-:-:S03]  /*2750*/  IMAD.MOV.U32 R18, RZ, RZ, R16 ;  /* 0x000000ffff127224 */ /* 0x000fc600078e0010 */
[----:B------:R-:W-:-:S03]  /*2760*/  LOP3.LUT R19, R19, 0x800fffff, R17, 0xf8, !PT ;  /* 0x800fffff13137812 */ /* 0x000fc600078ef811 */
[----:B------:R-:W-:-:S03]  /*2770*/  DFMA R20, R22, -R12, 1 ;  /* 0x3ff000001614742b */ /* 0x000fc6000000080c */
[----:B------:R-:W-:-:S05]  /*2780*/  @!P3 DFMA R18, R18, 2, -R24 ;  /* 0x400000001212b82b */ /* 0x000fca0000000818 */
[----:B------:R-:W-:-:S08]  /*2790*/  DFMA R20, R22, R20, R22 ;  /* 0x000000141614722b */ /* 0x000fd00000000016 */
[----:B------:R-:W-:-:S08]  /*27a0*/  DMUL R22, R20, R18 ;  /* 0x0000001214167228 */ /* 0x000fd00000000000 */
[----:B------:R-:W-:-:S08]  /*27b0*/  DFMA R24, R22, -R12, R18 ;  /* 0x8000000c1618722b */ /* 0x000fd00000000012 */
[----:B------:R-:W-:Y:S01]  /*27c0*/  DFMA R24, R20, R24, R22 ;  /* 0x000000181418722b */ /* 0x000fe20000000016 */
[----:B------:R-:W-:Y:S02]  /*27d0*/  MOV R20, R9 ;  /* 0x0000000900147202 */ /* 0x000fe40000000f00 */
[----:B------:R-:W-:-:S05]  /*27e0*/  @!P3 LOP3.LUT R20, R19, 0x7ff00000, RZ, 0xc0, !PT ;  /* 0x7ff000001314b812 */ /* 0x000fca00078ec0ff */
[----:B------:R-:W-:-:S05]  /*27f0*/  VIADD R21, R20, 0xffffffff ;  /* 0xffffffff14157836 */ /* 0x000fca0000000000 */
[----:B------:R-:W-:Y:S01]  /*2800*/  ISETP.GT.U32.AND P1, PT, R21, 0x7feffffe, PT ;  /* 0x7feffffe1500780c */ /* 0x000fe20003f24070 */
[----:B------:R-:W-:-:S05]  /*2810*/  VIADD R21, R28, 0xffffffff ;  /* 0xffffffff1c157836 */ /* 0x000fca0000000000 */
[----:B------:R-:W-:-:S13]  /*2820*/  ISETP.GT.U32.OR P1, PT, R21, 0x7feffffe, P1 ;  /* 0x7feffffe1500780c */ /* 0x000fda0000f24470 */
[----:B------:R-:W-:Y:S05]  /*2830*/  @P1 BRA `(.L_x_62) ;  /* 0x00000000006c1947 */ /* 0x000fea0003800000 */
[----:B------:R-:W-:-:S04]  /*2840*/  LOP3.LUT R20, R15, 0x7ff00000, RZ, 0xc0, !PT ;  /* 0x7ff000000f147812 */ /* 0x000fc800078ec0ff */
[CC--:B------:R-:W-:Y:S02]  /*2850*/  VIADDMNMX R16, R9.reuse, -R20.reuse, 0xb9600000, !PT ;  /* 0xb960000009107446 */ /* 0x0c0fe40007800914 */
[----:B------:R-:W-:Y:S02]  /*2860*/  ISETP.GE.U32.AND P1, PT, R9, R20, PT ;  /* 0x000000140900720c */ /* 0x000fe40003f26070 */
[----:B------:R-:W-:Y:S01]  /*2870*/  VIMNMX R9, PT, PT, R16, 0x46a00000, PT ;  /* 0x46a0000010097848 */ /* 0x000fe20003fe0100 */
[----:B------:R-:W-:Y:S01]  /*2880*/  IMAD.MOV.U32 R16, RZ, RZ, RZ ;  /* 0x000000ffff107224 */ /* 0x000fe200078e00ff */
[----:B------:R-:W-:-:S05]  /*2890*/  SEL R26, R26, 0x63400000, !P1 ;  /* 0x634000001a1a7807 */ /* 0x000fca0004800000 */
[----:B------:R-:W-:-:S04]  /*28a0*/  IMAD.IADD R9, R9, 0x1, -R26 ;  /* 0x0000000109097824 */ /* 0x000fc800078e0a1a */
[----:B------:R-:W-:-:S06]  /*28b0*/  VIADD R17, R9, 0x7fe00000 ;  /* 0x7fe0000009117836 */ /* 0x000fcc0000000000 */
[----:B------:R-:W-:-:S10]  /*28c0*/  DMUL R22, R24, R16 ;  /* 0x0000001018167228 */ /* 0x000fd40000000000 */
[----:B------:R-:W-:-:S13]  /*28d0*/  FSETP.GTU.AND P1, PT, |R23|, 1.469367938527859385e-39, PT ;  /* 0x001000001700780b */ /* 0x000fda0003f2c200 */
[----:B------:R-:W-:Y:S05]  /*28e0*/  @P1 BRA `(.L_x_63) ;  /* 0x0000000000941947 */ /* 0x000fea0003800000 */
[----:B------:R-:W-:Y:S01]  /*28f0*/  DFMA R12, R24, -R12, R18 ;  /* 0x8000000c180c722b */ /* 0x000fe20000000012 */
[----:B------:R-:W-:-:S09]  /*2900*/  IMAD.MOV.U32 R16, RZ, RZ, RZ ;  /* 0x000000ffff107224 */ /* 0x000fd200078e00ff */
[C---:B------:R-:W-:Y:S02]  /*2910*/  FSETP.NEU.AND P1, PT, R13.reuse, RZ, PT ;  /* 0x000000ff0d00720b */ /* 0x040fe40003f2d000 */
[----:B------:R-:W-:-:S04]  /*2920*/  LOP3.LUT R15, R13, 0x80000000, R15, 0x48, !PT ;  /* 0x800000000d0f7812 */ /* 0x000fc800078e480f */
[----:B------:R-:W-:-:S07]  /*2930*/  LOP3.LUT R17, R15, R17, RZ, 0xfc, !PT ;  /* 0x000000110f117212 */ /* 0x000fce00078efcff */
[----:B------:R-:W-:Y:S05]  /*2940*/  @!P1 BRA `(.L_x_63) ;  /* 0x00000000007c9947 */ /* 0x000fea0003800000 */
[----:B------:R-:W-:Y:S01]  /*2950*/  IMAD.MOV R13, RZ, RZ, -R9 ;  /* 0x000000ffff0d7224 */ /* 0x000fe200078e0a09 */
[----:B------:R-:W-:Y:S01]  /*2960*/  DMUL.RP R16, R24, R16 ;  /* 0x0000001018107228 */ /* 0x000fe20000008000 */
[----:B------:R-:W-:Y:S01]  /*2970*/  IMAD.MOV.U32 R12, RZ, RZ, RZ ;  /* 0x000000ffff0c7224 */ /* 0x000fe200078e00ff */
[----:B------:R-:W-:-:S05]  /*2980*/  IADD3 R9, PT, PT, -R9, -0x43300000, RZ ;  /* 0xbcd0000009097810 */ /* 0x000fca0007ffe1ff */
[----:B------:R-:W-:-:S03]  /*2990*/  DFMA R12, R22, -R12, R24 ;  /* 0x8000000c160c722b */ /* 0x000fc60000000018 */
[----:B------:R-:W-:-:S07]  /*29a0*/  LOP3.LUT R15, R17, R15, RZ, 0x3c, !PT ;  /* 0x0000000f110f7212 */ /* 0x000fce00078e3cff */
[----:B------:R-:W-:-:S04]  /*29b0*/  FSETP.NEU.AND P1, PT, |R13|, R9, PT ;  /* 0x000000090d00720b */ /* 0x000fc80003f2d200 */
[----:B------:R-:W-:Y:S02]  /*29c0*/  FSEL R22, R16, R22, !P1 ;  /* 0x0000001610167208 */ /* 0x000fe40004800000 */
[----:B------:R-:W-:Y:S01]  /*29d0*/  FSEL R23, R15, R23, !P1 ;  /* 0x000000170f177208 */ /* 0x000fe20004800000 */
[----:B------:R-:W-:Y:S06]  /*29e0*/  BRA `(.L_x_63) ;  /* 0x0000000000547947 */ /* 0x000fec0003800000 */
.L_x_62:
[----:B------:R-:W-:-:S14]  /*29f0*/  DSETP.NAN.AND P1, PT, R16, R16, PT ;  /* 0x000000101000722a */ /* 0x000fdc0003f28000 */
[----:B------:R-:W-:Y:S05]  /*2a00*/  @P1 BRA `(.L_x_64) ;  /* 0x0000000000441947 */ /* 0x000fea0003800000 */
[----:B------:R-:W-:-:S14]  /*2a10*/  DSETP.NAN.AND P1, PT, R14, R14, PT ;  /* 0x0000000e0e00722a */ /* 0x000fdc0003f28000 */
[----:B------:R-:W-:Y:S05]  /*2a20*/  @P1 BRA `(.L_x_65) ;  /* 0x0000000000301947 */ /* 0x000fea0003800000 */
[----:B------:R-:W-:Y:S01]  /*2a30*/  ISETP.NE.AND P1, PT, R20, R28, PT ;  /* 0x0000001c1400720c */ /* 0x000fe20003f25270 */
[----:B------:R-:W-:Y:S02]  /*2a40*/  IMAD.MOV.U32 R22, RZ, RZ, 0x0 ;  /* 0x00000000ff167424 */ /* 0x000fe400078e00ff */
[----:B------:R-:W-:-:S10]  /*2a50*/  IMAD.MOV.U32 R23, RZ, RZ, -0x80000 ;  /* 0xfff80000ff177424 */ /* 0x000fd400078e00ff */
[----:B------:R-:W-:Y:S05]  /*2a60*/  @!P1 BRA `(.L_x_63) ;  /* 0x0000000000349947 */ /* 0x000fea0003800000 */
[----:B------:R-:W-:Y:S02]  /*2a70*/  ISETP.NE.AND P1, PT, R20, 0x7ff00000, PT ;  /* 0x7ff000001400780c */ /* 0x000fe40003f25270 */
[----:B------:R-:W-:Y:S02]  /*2a80*/  LOP3.LUT R23, R17, 0x80000000, R15, 0x48, !PT ;  /* 0x8000000011177812 */ /* 0x000fe400078e480f */
[----:B------:R-:W-:-:S13]  /*2a90*/  ISETP.EQ.OR P1, PT, R28, RZ, !P1 ;  /* 0x000000ff1c00720c */ /* 0x000fda0004f22670 */
[----:B------:R-:W-:Y:S01]  /*2aa0*/  @P1 LOP3.LUT R9, R23, 0x7ff00000, RZ, 0xfc, !PT ;  /* 0x7ff0000017091812 */ /* 0x000fe200078efcff */
[----:B------:R-:W-:Y:S02]  /*2ab0*/  @!P1 IMAD.MOV.U32 R22, RZ, RZ, RZ ;  /* 0x000000ffff169224 */ /* 0x000fe400078e00ff */
[----:B------:R-:W-:Y:S02]  /*2ac0*/  @P1 IMAD.MOV.U32 R22, RZ, RZ, RZ ;  /* 0x000000ffff161224 */ /* 0x000fe400078e00ff */
[----:B------:R-:W-:Y:S01]  /*2ad0*/  @P1 IMAD.MOV.U32 R23, RZ, RZ, R9 ;  /* 0x000000ffff171224 */ /* 0x000fe200078e0009 */
[----:B------:R-:W-:Y:S06]  /*2ae0*/  BRA `(.L_x_63) ;  /* 0x0000000000147947 */ /* 0x000fec0003800000 */
.L_x_65:
[----:B------:R-:W-:Y:S01]  /*2af0*/  LOP3.LUT R23, R15, 0x80000, RZ, 0xfc, !PT ;  /* 0x000800000f177812 */ /* 0x000fe200078efcff */
[----:B------:R-:W-:Y:S01]  /*2b00*/  IMAD.MOV.U32 R22, RZ, RZ, R14 ;  /* 0x000000ffff167224 */ /* 0x000fe200078e000e */
[----:B------:R-:W-:Y:S06]  /*2b10*/  BRA `(.L_x_63) ;  /* 0x0000000000087947 */ /* 0x000fec0003800000 */
.L_x_64:
[----:B------:R-:W-:Y:S01]  /*2b20*/  LOP3.LUT R23, R17, 0x80000, RZ, 0xfc, !PT ;  /* 0x0008000011177812 */ /* 0x000fe200078efcff */
[----:B------:R-:W-:-:S07]  /*2b30*/  IMAD.MOV.U32 R22, RZ, RZ, R16 ;  /* 0x000000ffff167224 */ /* 0x000fce00078e0010 */
.L_x_63:
[----:B------:R-:W-:Y:S05]  /*2b40*/  BSYNC.RECONVERGENT B2 ;  /* 0x0000000000027941 */ /* 0x000fea0003800200 */
.L_x_61:
[----:B------:R-:W-:Y:S02]  /*2b50*/  IMAD.MOV.U32 R12, RZ, RZ, R4 ;  /* 0x000000ffff0c7224 */ /* 0x000fe400078e0004 */
[----:B------:R-:W-:Y:S02]  /*2b60*/  IMAD.MOV.U32 R13, RZ, RZ, 0x0 ;  /* 0x00000000ff0d7424 */ /* 0x000fe400078e00ff */
[----:B------:R-:W-:Y:S02]  /*2b70*/  IMAD.MOV.U32 R14, RZ, RZ, R22 ;  /* 0x000000ffff0e7224 */ /* 0x000fe400078e0016 */
[----:B------:R-:W-:Y:S01]  /*2b80*/  IMAD.MOV.U32 R15, RZ, RZ, R23 ;  /* 0x000000ffff0f7224 */ /* 0x000fe200078e0017 */
[----:B------:R-:W-:Y:S06]  /*2b90*/  RET.REL.NODEC R12 `(_Z27col_average_distance_matrixPdmm) ;  /* 0xffffffd40c187950 */ /* 0x000fec0003c3ffff */
.L_x_66:
        /* <DEDUP_REMOVED lines=14> */
.L_x_68:


//--------------------- .nv.shared.reserved.0     --------------------------
	.section	.nv.shared.reserved.0,"aw",@nobits
	.weak		__nv_reservedSMEM_offset_0_alias
	.size		__nv_reservedSMEM_offset_0_alias, 0, 64
	.other		__nv_reservedSMEM_offset_0_alias,@"STO_CUDA_RESERVED_SHARED STV_DEFAULT"
__nv_reservedSMEM_offset_0_alias:
	.zero		0
	.zero		64


//--------------------- .nv.constant0._Z16matrix_transposePdS_mm --------------------------
	.section	.nv.constant0._Z16matrix_transposePdS_mm,"a",@progbits
	.sectionflags	@""
	.align	4
.nv.constant0._Z16matrix_transposePdS_mm:
	.zero		928


//--------------------- .nv.constant0._Z10matrix_mulPdS_S_mmm --------------------------
	.section	.nv.constant0._Z10matrix_mulPdS_S_mmm,"a",@progbits
	.sectionflags	@""
	.align	4
.nv.constant0._Z10matrix_mulPdS_S_mmm:
	.zero		944


//--------------------- .nv.constant0._Z27col_average_distance_matrixPdmm --------------------------
	.section	.nv.constant0._Z27col_average_distance_matrixPdmm,"a",@progbits
	.sectionflags	@""
	.align	4
.nv.constant0._Z27col_average_distance_matrixPdmm:
	.zero		920


//--------------------- SYMBOLS --------------------------

	.type		.nv.reservedSmem.offset0,@object
	.size		.nv.reservedSmem.offset0,0x4
